//
// Generated by NVIDIA NVVM Compiler
//
// Compiler Build ID: CL-36424714
// Cuda compilation tools, release 13.0, V13.0.88
// Based on NVVM 20.0.0
//

.version 9.0
.target sm_100
.address_size 64

	// .globl	_Z12processImagePhS_iiPi

.visible .entry _Z12processImagePhS_iiPi(
	.param .u64 .ptr .align 1 _Z12processImagePhS_iiPi_param_0,
	.param .u64 .ptr .align 1 _Z12processImagePhS_iiPi_param_1,
	.param .u32 _Z12processImagePhS_iiPi_param_2,
	.param .u32 _Z12processImagePhS_iiPi_param_3,
	.param .u64 .ptr .align 1 _Z12processImagePhS_iiPi_param_4
)
{
	.reg .pred 	%p<39>;
	.reg .b32 	%r<393>;
	.reg .b64 	%rd<126>;

	ld.param.u64 	%rd12, [_Z12processImagePhS_iiPi_param_0];
	ld.param.u64 	%rd11, [_Z12processImagePhS_iiPi_param_1];
	ld.param.u32 	%r112, [_Z12processImagePhS_iiPi_param_2];
	ld.param.u32 	%r114, [_Z12processImagePhS_iiPi_param_3];
	ld.param.u64 	%rd13, [_Z12processImagePhS_iiPi_param_4];
	cvta.to.global.u64 	%rd1, %rd12;
	cvta.to.global.u64 	%rd14, %rd13;
	mov.u32 	%r115, %tid.x;
	mov.u32 	%r116, %ctaid.x;
	mov.u32 	%r117, %ntid.x;
	mad.lo.s32 	%r1, %r116, %r117, %r115;
	mov.u32 	%r118, %tid.y;
	mov.u32 	%r119, %ctaid.y;
	mov.u32 	%r120, %ntid.y;
	mad.lo.s32 	%r2, %r119, %r120, %r118;
	ld.global.u32 	%r121, [%rd14];
	setp.lt.s32 	%p1, %r1, %r121;
	sub.s32 	%r122, %r1, %r121;
	selp.b32 	%r3, 0, %r122, %p1;
	setp.lt.s32 	%p2, %r2, %r121;
	sub.s32 	%r123, %r2, %r121;
	selp.b32 	%r4, 0, %r123, %p2;
	add.s32 	%r124, %r121, %r1;
	min.s32 	%r5, %r124, %r112;
	add.s32 	%r125, %r121, %r2;
	min.s32 	%r6, %r125, %r114;
	sub.s32 	%r7, %r6, %r4;
	setp.le.s32 	%p3, %r5, %r3;
	mov.b32 	%r359, 0;
	@%p3 bra 	$L__BB0_17;
	and.b32  	%r8, %r7, 15;
	add.s32 	%r9, %r8, -1;
	and.b32  	%r10, %r7, 7;
	add.s32 	%r11, %r10, -1;
	sub.s32 	%r12, %r4, %r6;
	and.b32  	%r13, %r7, -16;
	and.b32  	%r14, %r7, 3;
	mov.b32 	%r359, 0;
	mul.wide.s32 	%rd3, %r112, 3;
	mov.u32 	%r344, %r3;
$L__BB0_2:
	setp.ge.s32 	%p4, %r4, %r6;
	@%p4 bra 	$L__BB0_16;
	setp.gt.u32 	%p5, %r12, -16;
	mov.u32 	%r351, %r4;
	@%p5 bra 	$L__BB0_6;
	mov.b32 	%r349, 0;
	mov.u32 	%r351, %r4;
$L__BB0_5:
	.pragma "nounroll";
	mad.lo.s32 	%r129, %r351, %r112, %r344;
	mul.lo.s32 	%r130, %r129, 3;
	cvt.s64.s32 	%rd15, %r130;
	add.s64 	%rd16, %rd1, %rd15;
	ld.global.u8 	%r131, [%rd16];
	add.s32 	%r132, %r359, %r131;
	add.s64 	%rd18, %rd16, %rd3;
	ld.global.u8 	%r133, [%rd18];
	add.s32 	%r134, %r132, %r133;
	add.s64 	%rd19, %rd18, %rd3;
	ld.global.u8 	%r135, [%rd19];
	add.s32 	%r136, %r134, %r135;
	add.s64 	%rd20, %rd19, %rd3;
	ld.global.u8 	%r137, [%rd20];
	add.s32 	%r138, %r136, %r137;
	add.s64 	%rd21, %rd20, %rd3;
	ld.global.u8 	%r139, [%rd21];
	add.s32 	%r140, %r138, %r139;
	add.s64 	%rd22, %rd21, %rd3;
	ld.global.u8 	%r141, [%rd22];
	add.s32 	%r142, %r140, %r141;
	add.s64 	%rd23, %rd22, %rd3;
	ld.global.u8 	%r143, [%rd23];
	add.s32 	%r144, %r142, %r143;
	add.s64 	%rd24, %rd23, %rd3;
	ld.global.u8 	%r145, [%rd24];
	add.s32 	%r146, %r144, %r145;
	add.s64 	%rd25, %rd24, %rd3;
	ld.global.u8 	%r147, [%rd25];
	add.s32 	%r148, %r146, %r147;
	add.s64 	%rd26, %rd25, %rd3;
	ld.global.u8 	%r149, [%rd26];
	add.s32 	%r150, %r148, %r149;
	add.s64 	%rd27, %rd26, %rd3;
	ld.global.u8 	%r151, [%rd27];
	add.s32 	%r152, %r150, %r151;
	add.s64 	%rd28, %rd27, %rd3;
	ld.global.u8 	%r153, [%rd28];
	add.s32 	%r154, %r152, %r153;
	add.s64 	%rd29, %rd28, %rd3;
	ld.global.u8 	%r155, [%rd29];
	add.s32 	%r156, %r154, %r155;
	add.s64 	%rd30, %rd29, %rd3;
	ld.global.u8 	%r157, [%rd30];
	add.s32 	%r158, %r156, %r157;
	add.s64 	%rd31, %rd30, %rd3;
	ld.global.u8 	%r159, [%rd31];
	add.s32 	%r160, %r158, %r159;
	add.s64 	%rd32, %rd31, %rd3;
	ld.global.u8 	%r161, [%rd32];
	add.s32 	%r359, %r160, %r161;
	add.s32 	%r351, %r351, 16;
	add.s32 	%r349, %r349, 16;
	setp.ne.s32 	%p6, %r349, %r13;
	@%p6 bra 	$L__BB0_5;
$L__BB0_6:
	setp.eq.s32 	%p7, %r8, 0;
	@%p7 bra 	$L__BB0_16;
	setp.lt.u32 	%p8, %r9, 7;
	@%p8 bra 	$L__BB0_9;
	mad.lo.s32 	%r163, %r351, %r112, %r344;
	mul.lo.s32 	%r164, %r163, 3;
	cvt.s64.s32 	%rd33, %r164;
	add.s64 	%rd34, %rd1, %rd33;
	ld.global.u8 	%r165, [%rd34];
	add.s32 	%r166, %r359, %r165;
	add.s64 	%rd36, %rd34, %rd3;
	ld.global.u8 	%r167, [%rd36];
	add.s32 	%r168, %r166, %r167;
	add.s64 	%rd37, %rd36, %rd3;
	ld.global.u8 	%r169, [%rd37];
	add.s32 	%r170, %r168, %r169;
	add.s64 	%rd38, %rd37, %rd3;
	ld.global.u8 	%r171, [%rd38];
	add.s32 	%r172, %r170, %r171;
	add.s64 	%rd39, %rd38, %rd3;
	ld.global.u8 	%r173, [%rd39];
	add.s32 	%r174, %r172, %r173;
	add.s64 	%rd40, %rd39, %rd3;
	ld.global.u8 	%r175, [%rd40];
	add.s32 	%r176, %r174, %r175;
	add.s64 	%rd41, %rd40, %rd3;
	ld.global.u8 	%r177, [%rd41];
	add.s32 	%r178, %r176, %r177;
	add.s64 	%rd42, %rd41, %rd3;
	ld.global.u8 	%r179, [%rd42];
	add.s32 	%r359, %r178, %r179;
	add.s32 	%r351, %r351, 8;
$L__BB0_9:
	setp.eq.s32 	%p9, %r10, 0;
	@%p9 bra 	$L__BB0_16;
	setp.lt.u32 	%p10, %r11, 3;
	@%p10 bra 	$L__BB0_12;
	mad.lo.s32 	%r181, %r351, %r112, %r344;
	mul.lo.s32 	%r182, %r181, 3;
	cvt.s64.s32 	%rd43, %r182;
	add.s64 	%rd44, %rd1, %rd43;
	ld.global.u8 	%r183, [%rd44];
	add.s32 	%r184, %r359, %r183;
	add.s64 	%rd46, %rd44, %rd3;
	ld.global.u8 	%r185, [%rd46];
	add.s32 	%r186, %r184, %r185;
	add.s64 	%rd47, %rd46, %rd3;
	ld.global.u8 	%r187, [%rd47];
	add.s32 	%r188, %r186, %r187;
	add.s64 	%rd48, %rd47, %rd3;
	ld.global.u8 	%r189, [%rd48];
	add.s32 	%r359, %r188, %r189;
	add.s32 	%r351, %r351, 4;
$L__BB0_12:
	setp.eq.s32 	%p11, %r14, 0;
	@%p11 bra 	$L__BB0_16;
	setp.eq.s32 	%p12, %r14, 1;
	mad.lo.s32 	%r190, %r351, %r112, %r344;
	mul.lo.s32 	%r191, %r190, 3;
	cvt.s64.s32 	%rd49, %r191;
	add.s64 	%rd2, %rd1, %rd49;
	ld.global.u8 	%r192, [%rd2];
	add.s32 	%r359, %r359, %r192;
	@%p12 bra 	$L__BB0_16;
	setp.eq.s32 	%p13, %r14, 2;
	add.s64 	%rd4, %rd2, %rd3;
	ld.global.u8 	%r193, [%rd4];
	add.s32 	%r359, %r359, %r193;
	@%p13 bra 	$L__BB0_16;
	add.s64 	%rd50, %rd4, %rd3;
	ld.global.u8 	%r194, [%rd50];
	add.s32 	%r359, %r359, %r194;
$L__BB0_16:
	add.s32 	%r344, %r344, 1;
	setp.eq.s32 	%p14, %r344, %r5;
	@%p14 bra 	$L__BB0_17;
	bra.uni 	$L__BB0_2;
$L__BB0_17:
	setp.le.s32 	%p15, %r5, %r3;
	mov.b32 	%r375, 0;
	@%p15 bra 	$L__BB0_34;
	and.b32  	%r18, %r7, 15;
	add.s32 	%r19, %r18, -1;
	and.b32  	%r20, %r7, 7;
	add.s32 	%r21, %r20, -1;
	sub.s32 	%r22, %r4, %r6;
	and.b32  	%r23, %r7, -16;
	and.b32  	%r24, %r7, 3;
	mov.b32 	%r375, 0;
	mul.wide.s32 	%rd6, %r112, 3;
	mov.u32 	%r360, %r3;
$L__BB0_19:
	setp.ge.s32 	%p16, %r4, %r6;
	@%p16 bra 	$L__BB0_33;
	setp.gt.u32 	%p17, %r22, -16;
	mov.u32 	%r367, %r4;
	@%p17 bra 	$L__BB0_23;
	mov.b32 	%r365, 0;
	mov.u32 	%r367, %r4;
$L__BB0_22:
	.pragma "nounroll";
	mad.lo.s32 	%r199, %r367, %r112, %r360;
	mul.lo.s32 	%r200, %r199, 3;
	cvt.s64.s32 	%rd51, %r200;
	add.s64 	%rd52, %rd1, %rd51;
	ld.global.u8 	%r201, [%rd52+1];
	add.s32 	%r202, %r375, %r201;
	add.s64 	%rd54, %rd52, %rd6;
	ld.global.u8 	%r203, [%rd54+1];
	add.s32 	%r204, %r202, %r203;
	add.s64 	%rd55, %rd54, %rd6;
	ld.global.u8 	%r205, [%rd55+1];
	add.s32 	%r206, %r204, %r205;
	add.s64 	%rd56, %rd55, %rd6;
	ld.global.u8 	%r207, [%rd56+1];
	add.s32 	%r208, %r206, %r207;
	add.s64 	%rd57, %rd56, %rd6;
	ld.global.u8 	%r209, [%rd57+1];
	add.s32 	%r210, %r208, %r209;
	add.s64 	%rd58, %rd57, %rd6;
	ld.global.u8 	%r211, [%rd58+1];
	add.s32 	%r212, %r210, %r211;
	add.s64 	%rd59, %rd58, %rd6;
	ld.global.u8 	%r213, [%rd59+1];
	add.s32 	%r214, %r212, %r213;
	add.s64 	%rd60, %rd59, %rd6;
	ld.global.u8 	%r215, [%rd60+1];
	add.s32 	%r216, %r214, %r215;
	add.s64 	%rd61, %rd60, %rd6;
	ld.global.u8 	%r217, [%rd61+1];
	add.s32 	%r218, %r216, %r217;
	add.s64 	%rd62, %rd61, %rd6;
	ld.global.u8 	%r219, [%rd62+1];
	add.s32 	%r220, %r218, %r219;
	add.s64 	%rd63, %rd62, %rd6;
	ld.global.u8 	%r221, [%rd63+1];
	add.s32 	%r222, %r220, %r221;
	add.s64 	%rd64, %rd63, %rd6;
	ld.global.u8 	%r223, [%rd64+1];
	add.s32 	%r224, %r222, %r223;
	add.s64 	%rd65, %rd64, %rd6;
	ld.global.u8 	%r225, [%rd65+1];
	add.s32 	%r226, %r224, %r225;
	add.s64 	%rd66, %rd65, %rd6;
	ld.global.u8 	%r227, [%rd66+1];
	add.s32 	%r228, %r226, %r227;
	add.s64 	%rd67, %rd66, %rd6;
	ld.global.u8 	%r229, [%rd67+1];
	add.s32 	%r230, %r228, %r229;
	add.s64 	%rd68, %rd67, %rd6;
	ld.global.u8 	%r231, [%rd68+1];
	add.s32 	%r375, %r230, %r231;
	add.s32 	%r367, %r367, 16;
	add.s32 	%r365, %r365, 16;
	setp.ne.s32 	%p18, %r365, %r23;
	@%p18 bra 	$L__BB0_22;
$L__BB0_23:
	setp.eq.s32 	%p19, %r18, 0;
	@%p19 bra 	$L__BB0_33;
	setp.lt.u32 	%p20, %r19, 7;
	@%p20 bra 	$L__BB0_26;
	mad.lo.s32 	%r233, %r367, %r112, %r360;
	mul.lo.s32 	%r234, %r233, 3;
	cvt.s64.s32 	%rd69, %r234;
	add.s64 	%rd70, %rd1, %rd69;
	ld.global.u8 	%r235, [%rd70+1];
	add.s32 	%r236, %r375, %r235;
	add.s64 	%rd72, %rd70, %rd6;
	ld.global.u8 	%r237, [%rd72+1];
	add.s32 	%r238, %r236, %r237;
	add.s64 	%rd73, %rd72, %rd6;
	ld.global.u8 	%r239, [%rd73+1];
	add.s32 	%r240, %r238, %r239;
	add.s64 	%rd74, %rd73, %rd6;
	ld.global.u8 	%r241, [%rd74+1];
	add.s32 	%r242, %r240, %r241;
	add.s64 	%rd75, %rd74, %rd6;
	ld.global.u8 	%r243, [%rd75+1];
	add.s32 	%r244, %r242, %r243;
	add.s64 	%rd76, %rd75, %rd6;
	ld.global.u8 	%r245, [%rd76+1];
	add.s32 	%r246, %r244, %r245;
	add.s64 	%rd77, %rd76, %rd6;
	ld.global.u8 	%r247, [%rd77+1];
	add.s32 	%r248, %r246, %r247;
	add.s64 	%rd78, %rd77, %rd6;
	ld.global.u8 	%r249, [%rd78+1];
	add.s32 	%r375, %r248, %r249;
	add.s32 	%r367, %r367, 8;
$L__BB0_26:
	setp.eq.s32 	%p21, %r20, 0;
	@%p21 bra 	$L__BB0_33;
	setp.lt.u32 	%p22, %r21, 3;
	@%p22 bra 	$L__BB0_29;
	mad.lo.s32 	%r251, %r367, %r112, %r360;
	mul.lo.s32 	%r252, %r251, 3;
	cvt.s64.s32 	%rd79, %r252;
	add.s64 	%rd80, %rd1, %rd79;
	ld.global.u8 	%r253, [%rd80+1];
	add.s32 	%r254, %r375, %r253;
	add.s64 	%rd82, %rd80, %rd6;
	ld.global.u8 	%r255, [%rd82+1];
	add.s32 	%r256, %r254, %r255;
	add.s64 	%rd83, %rd82, %rd6;
	ld.global.u8 	%r257, [%rd83+1];
	add.s32 	%r258, %r256, %r257;
	add.s64 	%rd84, %rd83, %rd6;
	ld.global.u8 	%r259, [%rd84+1];
	add.s32 	%r375, %r258, %r259;
	add.s32 	%r367, %r367, 4;
$L__BB0_29:
	setp.eq.s32 	%p23, %r24, 0;
	@%p23 bra 	$L__BB0_33;
	setp.eq.s32 	%p24, %r24, 1;
	mad.lo.s32 	%r260, %r367, %r112, %r360;
	mul.lo.s32 	%r261, %r260, 3;
	cvt.s64.s32 	%rd85, %r261;
	add.s64 	%rd5, %rd1, %rd85;
	ld.global.u8 	%r262, [%rd5+1];
	add.s32 	%r375, %r375, %r262;
	@%p24 bra 	$L__BB0_33;
	setp.eq.s32 	%p25, %r24, 2;
	add.s64 	%rd7, %rd5, %rd6;
	ld.global.u8 	%r263, [%rd7+1];
	add.s32 	%r375, %r375, %r263;
	@%p25 bra 	$L__BB0_33;
	add.s64 	%rd86, %rd7, %rd6;
	ld.global.u8 	%r264, [%rd86+1];
	add.s32 	%r375, %r375, %r264;
$L__BB0_33:
	add.s32 	%r360, %r360, 1;
	setp.eq.s32 	%p26, %r360, %r5;
	@%p26 bra 	$L__BB0_34;
	bra.uni 	$L__BB0_19;
$L__BB0_34:
	setp.le.s32 	%p27, %r5, %r3;
	mov.b32 	%r391, 0;
	@%p27 bra 	$L__BB0_51;
	and.b32  	%r52, %r7, 15;
	and.b32  	%r53, %r7, 7;
	and.b32  	%r54, %r7, 3;
	mul.lo.s32 	%r267, %r112, %r4;
	mul.lo.s32 	%r55, %r267, 3;
	mul.lo.s32 	%r56, %r112, 48;
	and.b32  	%r268, %r7, -16;
	neg.s32 	%r57, %r268;
	mov.b32 	%r391, 0;
	mul.wide.s32 	%rd9, %r112, 3;
	mov.u32 	%r376, %r3;
$L__BB0_36:
	setp.ge.s32 	%p28, %r4, %r6;
	@%p28 bra 	$L__BB0_50;
	sub.s32 	%r270, %r4, %r6;
	setp.gt.u32 	%p29, %r270, -16;
	mov.u32 	%r383, %r4;
	@%p29 bra 	$L__BB0_40;
	mad.lo.s32 	%r379, %r376, 3, %r55;
	mov.u32 	%r378, %r57;
	mov.u32 	%r383, %r4;
$L__BB0_39:
	.pragma "nounroll";
	cvt.s64.s32 	%rd87, %r379;
	add.s64 	%rd88, %rd1, %rd87;
	ld.global.u8 	%r271, [%rd88+2];
	add.s32 	%r272, %r391, %r271;
	mul.wide.s32 	%rd89, %r112, 3;
	add.s64 	%rd90, %rd88, %rd89;
	ld.global.u8 	%r273, [%rd90+2];
	add.s32 	%r274, %r272, %r273;
	add.s64 	%rd91, %rd90, %rd89;
	ld.global.u8 	%r275, [%rd91+2];
	add.s32 	%r276, %r274, %r275;
	add.s64 	%rd92, %rd91, %rd89;
	ld.global.u8 	%r277, [%rd92+2];
	add.s32 	%r278, %r276, %r277;
	add.s64 	%rd93, %rd92, %rd89;
	ld.global.u8 	%r279, [%rd93+2];
	add.s32 	%r280, %r278, %r279;
	add.s64 	%rd94, %rd93, %rd89;
	ld.global.u8 	%r281, [%rd94+2];
	add.s32 	%r282, %r280, %r281;
	add.s64 	%rd95, %rd94, %rd89;
	ld.global.u8 	%r283, [%rd95+2];
	add.s32 	%r284, %r282, %r283;
	add.s64 	%rd96, %rd95, %rd89;
	ld.global.u8 	%r285, [%rd96+2];
	add.s32 	%r286, %r284, %r285;
	add.s64 	%rd97, %rd96, %rd89;
	ld.global.u8 	%r287, [%rd97+2];
	add.s32 	%r288, %r286, %r287;
	add.s64 	%rd98, %rd97, %rd89;
	ld.global.u8 	%r289, [%rd98+2];
	add.s32 	%r290, %r288, %r289;
	add.s64 	%rd99, %rd98, %rd89;
	ld.global.u8 	%r291, [%rd99+2];
	add.s32 	%r292, %r290, %r291;
	add.s64 	%rd100, %rd99, %rd89;
	ld.global.u8 	%r293, [%rd100+2];
	add.s32 	%r294, %r292, %r293;
	add.s64 	%rd101, %rd100, %rd89;
	ld.global.u8 	%r295, [%rd101+2];
	add.s32 	%r296, %r294, %r295;
	add.s64 	%rd102, %rd101, %rd89;
	ld.global.u8 	%r297, [%rd102+2];
	add.s32 	%r298, %r296, %r297;
	add.s64 	%rd103, %rd102, %rd89;
	ld.global.u8 	%r299, [%rd103+2];
	add.s32 	%r300, %r298, %r299;
	add.s64 	%rd104, %rd103, %rd89;
	ld.global.u8 	%r301, [%rd104+2];
	add.s32 	%r391, %r300, %r301;
	add.s32 	%r383, %r383, 16;
	add.s32 	%r379, %r379, %r56;
	add.s32 	%r378, %r378, 16;
	setp.ne.s32 	%p30, %r378, 0;
	@%p30 bra 	$L__BB0_39;
$L__BB0_40:
	setp.eq.s32 	%p31, %r52, 0;
	@%p31 bra 	$L__BB0_50;
	add.s32 	%r303, %r52, -1;
	setp.lt.u32 	%p32, %r303, 7;
	@%p32 bra 	$L__BB0_43;
	mad.lo.s32 	%r304, %r383, %r112, %r376;
	mul.lo.s32 	%r305, %r304, 3;
	cvt.s64.s32 	%rd105, %r305;
	add.s64 	%rd106, %rd1, %rd105;
	ld.global.u8 	%r306, [%rd106+2];
	add.s32 	%r307, %r391, %r306;
	mul.wide.s32 	%rd107, %r112, 3;
	add.s64 	%rd108, %rd106, %rd107;
	ld.global.u8 	%r308, [%rd108+2];
	add.s32 	%r309, %r307, %r308;
	add.s64 	%rd109, %rd108, %rd107;
	ld.global.u8 	%r310, [%rd109+2];
	add.s32 	%r311, %r309, %r310;
	add.s64 	%rd110, %rd109, %rd107;
	ld.global.u8 	%r312, [%rd110+2];
	add.s32 	%r313, %r311, %r312;
	add.s64 	%rd111, %rd110, %rd107;
	ld.global.u8 	%r314, [%rd111+2];
	add.s32 	%r315, %r313, %r314;
	add.s64 	%rd112, %rd111, %rd107;
	ld.global.u8 	%r316, [%rd112+2];
	add.s32 	%r317, %r315, %r316;
	add.s64 	%rd113, %rd112, %rd107;
	ld.global.u8 	%r318, [%rd113+2];
	add.s32 	%r319, %r317, %r318;
	add.s64 	%rd114, %rd113, %rd107;
	ld.global.u8 	%r320, [%rd114+2];
	add.s32 	%r391, %r319, %r320;
	add.s32 	%r383, %r383, 8;
$L__BB0_43:
	setp.eq.s32 	%p33, %r53, 0;
	@%p33 bra 	$L__BB0_50;
	add.s32 	%r322, %r53, -1;
	setp.lt.u32 	%p34, %r322, 3;
	@%p34 bra 	$L__BB0_46;
	mad.lo.s32 	%r323, %r383, %r112, %r376;
	mul.lo.s32 	%r324, %r323, 3;
	cvt.s64.s32 	%rd115, %r324;
	add.s64 	%rd116, %rd1, %rd115;
	ld.global.u8 	%r325, [%rd116+2];
	add.s32 	%r326, %r391, %r325;
	add.s64 	%rd118, %rd116, %rd9;
	ld.global.u8 	%r327, [%rd118+2];
	add.s32 	%r328, %r326, %r327;
	add.s64 	%rd119, %rd118, %rd9;
	ld.global.u8 	%r329, [%rd119+2];
	add.s32 	%r330, %r328, %r329;
	add.s64 	%rd120, %rd119, %rd9;
	ld.global.u8 	%r331, [%rd120+2];
	add.s32 	%r391, %r330, %r331;
	add.s32 	%r383, %r383, 4;
$L__BB0_46:
	setp.eq.s32 	%p35, %r54, 0;
	@%p35 bra 	$L__BB0_50;
	setp.eq.s32 	%p36, %r54, 1;
	mad.lo.s32 	%r332, %r383, %r112, %r376;
	mul.lo.s32 	%r333, %r332, 3;
	cvt.s64.s32 	%rd121, %r333;
	add.s64 	%rd8, %rd1, %rd121;
	ld.global.u8 	%r334, [%rd8+2];
	add.s32 	%r391, %r391, %r334;
	@%p36 bra 	$L__BB0_50;
	setp.eq.s32 	%p37, %r54, 2;
	add.s64 	%rd10, %rd8, %rd9;
	ld.global.u8 	%r335, [%rd10+2];
	add.s32 	%r391, %r391, %r335;
	@%p37 bra 	$L__BB0_50;
	add.s64 	%rd122, %rd10, %rd9;
	ld.global.u8 	%r336, [%rd122+2];
	add.s32 	%r391, %r391, %r336;
$L__BB0_50:
	add.s32 	%r376, %r376, 1;
	setp.ne.s32 	%p38, %r376, %r5;
	@%p38 bra 	$L__BB0_36;
$L__BB0_51:
	sub.s32 	%r337, %r5, %r3;
	mul.lo.s32 	%r338, %r7, %r337;
	cvta.to.global.u64 	%rd123, %rd11;
	div.s32 	%r339, %r359, %r338;
	div.s32 	%r340, %r375, %r338;
	div.s32 	%r341, %r391, %r338;
	mad.lo.s32 	%r342, %r112, %r2, %r1;
	mul.lo.s32 	%r343, %r342, 3;
	cvt.s64.s32 	%rd124, %r343;
	add.s64 	%rd125, %rd123, %rd124;
	st.global.u8 	[%rd125], %r339;
	st.global.u8 	[%rd125+1], %r340;
	st.global.u8 	[%rd125+2], %r341;
	ret;

}


// ===== COMPILED SASS (sm_100) =====

	.target	sm_100

	.elftype	@"ET_EXEC"


//--------------------- .note.nv.tkinfo           --------------------------
	.section	.note.nv.tkinfo,"",@"SHT_NOTE"
	.sectionflags	@"SHF_NOTE_NV_TKINFO"
	.tkinfo
        /*0018*/ 	.word	0x00000002
        /*0030*/ 	.string	""
        /*0030*/ 	.string	"ptxas"
        /*0030*/ 	.string	"Cuda compilation tools, release 13.0, V13.0.88"
        /*0030*/ 	.string	"Build cuda_13.0.r13.0/compiler.36424714_0"
        /*0030*/ 	.string	"-arch sm_100 -m 64 "



//--------------------- .note.nv.cuinfo           --------------------------
	.section	.note.nv.cuinfo,"",@"SHT_NOTE"
	.sectionflags	@"SHF_NOTE_NV_CUINFO"
        /*0018*/ 	.short	0x0002
        /*001a*/ 	.short	0x0064
        /*001c*/ 	.short	0x0082
	.zero		2


//--------------------- .nv.info                  --------------------------
	.section	.nv.info,"",@"SHT_CUDA_INFO"
	.align	4


	//----- nvinfo : EIATTR_REGCOUNT
	.align		4
        /*0000*/ 	.byte	0x04, 0x2f
        /*0002*/ 	.short	(.L_1 - .L_0)
	.align		4
.L_0:
        /*0004*/ 	.word	index@(_Z12processImagePhS_iiPi)
        /*0008*/ 	.word	0x00000020


	//----- nvinfo : EIATTR_FRAME_SIZE
	.align		4
.L_1:
        /*000c*/ 	.byte	0x04, 0x11
        /*000e*/ 	.short	(.L_3 - .L_2)
	.align		4
.L_2:
        /*0010*/ 	.word	index@(_Z12processImagePhS_iiPi)
        /*0014*/ 	.word	0x00000000


	//----- nvinfo : EIATTR_MIN_STACK_SIZE
	.align		4
.L_3:
        /*0018*/ 	.byte	0x04, 0x12
        /*001a*/ 	.short	(.L_5 - .L_4)
	.align		4
.L_4:
        /*001c*/ 	.word	index@(_Z12processImagePhS_iiPi)
        /*0020*/ 	.word	0x00000000
.L_5:


//--------------------- .nv.compat                --------------------------
	.section	.nv.compat,"",@"SHT_CUDA_COMPAT_INFO"
	.align	4
        /*0000*/ 	.byte	0x02, 0x09, 0x00, 0x00, 0x02, 0x02, 0x01, 0x00, 0x02, 0x05, 0x05, 0x00, 0x03, 0x07, 0x01, 0x01
        /*0010*/ 	.byte	0x02, 0x03, 0x00, 0x00, 0x02, 0x06, 0x01, 0x00, 0x04, 0x0b, 0x08, 0x00, 0x09, 0x00, 0x00, 0x00
        /*0020*/ 	.byte	0x00, 0x00, 0x00, 0x00


//--------------------- .nv.info._Z12processImagePhS_iiPi --------------------------
	.section	.nv.info._Z12processImagePhS_iiPi,"",@"SHT_CUDA_INFO"
	.sectionflags	@""
	.align	4


	//----- nvinfo : EIATTR_CUDA_API_VERSION
	.align		4
        /*0000*/ 	.byte	0x04, 0x37
        /*0002*/ 	.short	(.L_7 - .L_6)
.L_6:
        /*0004*/ 	.word	0x00000082


	//----- nvinfo : EIATTR_KPARAM_INFO
	.align		4
.L_7:
        /*0008*/ 	.byte	0x04, 0x17
        /*000a*/ 	.short	(.L_9 - .L_8)
.L_8:
        /*000c*/ 	.word	0x00000000
        /*0010*/ 	.short	0x0004
        /*0012*/ 	.short	0x0018
        /*0014*/ 	.byte	0x00, 0xf5, 0x21, 0x00


	//----- nvinfo : EIATTR_KPARAM_INFO
	.align		4
.L_9:
        /*0018*/ 	.byte	0x04, 0x17
        /*001a*/ 	.short	(.L_11 - .L_10)
.L_10:
        /*001c*/ 	.word	0x00000000
        /*0020*/ 	.short	0x0003
        /*0022*/ 	.short	0x0014
        /*0024*/ 	.byte	0x00, 0xf0, 0x11, 0x00


	//----- nvinfo : EIATTR_KPARAM_INFO
	.align		4
.L_11:
        /*0028*/ 	.byte	0x04, 0x17
        /*002a*/ 	.short	(.L_13 - .L_12)
.L_12:
        /*002c*/ 	.word	0x00000000
        /*0030*/ 	.short	0x0002
        /*0032*/ 	.short	0x0010
        /*0034*/ 	.byte	0x00, 0xf0, 0x11, 0x00


	//----- nvinfo : EIATTR_KPARAM_INFO
	.align		4
.L_13:
        /*0038*/ 	.byte	0x04, 0x17
        /*003a*/ 	.short	(.L_15 - .L_14)
.L_14:
        /*003c*/ 	.word	0x00000000
        /*0040*/ 	.short	0x0001
        /*0042*/ 	.short	0x0008
        /*0044*/ 	.byte	0x00, 0xf5, 0x21, 0x00


	//----- nvinfo : EIATTR_KPARAM_INFO
	.align		4
.L_15:
        /*0048*/ 	.byte	0x04, 0x17
        /*004a*/ 	.short	(.L_17 - .L_16)
.L_16:
        /*004c*/ 	.word	0x00000000
        /*0050*/ 	.short	0x0000
        /*0052*/ 	.short	0x0000
        /*0054*/ 	.byte	0x00, 0xf5, 0x21, 0x00


	//----- nvinfo : EIATTR_SPARSE_MMA_MASK
	.align		4
.L_17:
        /*0058*/ 	.byte	0x03, 0x50
        /*005a*/ 	.short	0x0000


	//----- nvinfo : EIATTR_MAXREG_COUNT
	.align		4
        /*005c*/ 	.byte	0x03, 0x1b
        /*005e*/ 	.short	0x00ff


	//----- nvinfo : EIATTR_MERCURY_ISA_VERSION
	.align		4
        /*0060*/ 	.byte	0x03, 0x5f
        /*0062*/ 	.short	0x0101


	//----- nvinfo : EIATTR_VRC_CTA_INIT_COUNT
	.align		4
        /*0064*/ 	.byte	0x02, 0x4a
	.zero		1
	.zero		1


	//----- nvinfo : EIATTR_EXIT_INSTR_OFFSETS
	.align		4
        /*0068*/ 	.byte	0x04, 0x1c
        /*006a*/ 	.short	(.L_19 - .L_18)


	//   ....[0]....
.L_18:
        /*006c*/ 	.word	0x000021b0


	//----- nvinfo : EIATTR_CRS_STACK_SIZE
	.align		4
.L_19:
        /*0070*/ 	.byte	0x04, 0x1e
        /*0072*/ 	.short	(.L_21 - .L_20)
.L_20:
        /*0074*/ 	.word	0x00000000


	//----- nvinfo : EIATTR_CBANK_PARAM_SIZE
	.align		4
.L_21:
        /*0078*/ 	.byte	0x03, 0x19
        /*007a*/ 	.short	0x0020


	//----- nvinfo : EIATTR_PARAM_CBANK
	.align		4
        /*007c*/ 	.byte	0x04, 0x0a
        /*007e*/ 	.short	(.L_23 - .L_22)
	.align		4
.L_22:
        /*0080*/ 	.word	index@(.nv.constant0._Z12processImagePhS_iiPi)
        /*0084*/ 	.short	0x0380
        /*0086*/ 	.short	0x0020


	//----- nvinfo : EIATTR_SW_WAR
	.align		4
.L_23:
        /*0088*/ 	.byte	0x04, 0x36
        /*008a*/ 	.short	(.L_25 - .L_24)
.L_24:
        /*008c*/ 	.word	0x00000008
.L_25:


//--------------------- .nv.callgraph             --------------------------
	.section	.nv.callgraph,"",@"SHT_CUDA_CALLGRAPH"
	.align	4
	.sectionentsize	8
	.align		4
        /*0000*/ 	.word	0x00000000
	.align		4
        /*0004*/ 	.word	0xffffffff
	.align		4
        /*0008*/ 	.word	0x00000000
	.align		4
        /*000c*/ 	.word	0xfffffffe
	.align		4
        /*0010*/ 	.word	0x00000000
	.align		4
        /*0014*/ 	.word	0xfffffffd
	.align		4
        /*0018*/ 	.word	0x00000000
	.align		4
        /*001c*/ 	.word	0xfffffffc


//--------------------- .text._Z12processImagePhS_iiPi --------------------------
	.section	.text._Z12processImagePhS_iiPi,"ax",@progbits
	.align	128
        .global         _Z12processImagePhS_iiPi
        .type           _Z12processImagePhS_iiPi,@function
        .size           _Z12processImagePhS_iiPi,(.L_x_37 - _Z12processImagePhS_iiPi)
        .other          _Z12processImagePhS_iiPi,@"STO_CUDA_ENTRY STV_DEFAULT"
_Z12processImagePhS_iiPi:
.text._Z12processImagePhS_iiPi:
[----:B------:R-:W-:Y:S08]  /*0000*/  LDC R1, c[0x0][0x37c] ;  /* 0x0000df00ff017b82 */ /* 0x000ff00000000800 */
[----:B------:R-:W0:Y:S01]  /*0010*/  LDC.64 R4, c[0x0][0x398] ;  /* 0x0000e600ff047b82 */ /* 0x000e220000000a00 */
[----:B------:R-:W0:Y:S01]  /*0020*/  LDCU.64 UR4, c[0x0][0x358] ;  /* 0x00006b00ff0477ac */ /* 0x000e220008000a00 */
[----:B------:R-:W1:Y:S01]  /*0030*/  S2R R0, SR_TID.X ;  /* 0x0000000000007919 */ /* 0x000e620000002100 */
[----:B------:R-:W2:Y:S01]  /*0040*/  LDCU.64 UR8, c[0x0][0x390] ;  /* 0x00007200ff0877ac */ /* 0x000ea20008000a00 */
[----:B0-----:R-:W3:Y:S04]  /*0050*/  LDG.E R4, desc[UR4][R4.64] ;  /* 0x0000000404047981 */ /* 0x001ee8000c1e1900 */
[----:B------:R-:W1:Y:S01]  /*0060*/  S2UR UR6, SR_CTAID.X ;  /* 0x00000000000679c3 */ /* 0x000e620000002500 */
[----:B------:R-:W-:Y:S01]  /*0070*/  BSSY.RECONVERGENT B1, `(.L_x_0) ;  /* 0x00000a4000017945 */ /* 0x000fe20003800200 */
[----:B------:R-:W-:Y:S01]  /*0080*/  HFMA2 R6, -RZ, RZ, 0, 0 ;  /* 0x00000000ff067431 */ /* 0x000fe200000001ff */
[----:B------:R-:W0:Y:S05]  /*0090*/  S2R R2, SR_TID.Y ;  /* 0x0000000000027919 */ /* 0x000e2a0000002200 */
[----:B------:R-:W1:Y:S08]  /*00a0*/  LDC R3, c[0x0][0x360] ;  /* 0x0000d800ff037b82 */ /* 0x000e700000000800 */
[----:B------:R-:W0:Y:S08]  /*00b0*/  S2UR UR7, SR_CTAID.Y ;  /* 0x00000000000779c3 */ /* 0x000e300000002600 */
[----:B------:R-:W0:Y:S01]  /*00c0*/  LDC R7, c[0x0][0x364] ;  /* 0x0000d900ff077b82 */ /* 0x000e220000000800 */
[----:B-1----:R-:W-:-:S02]  /*00d0*/  IMAD R0, R3, UR6, R0 ;  /* 0x0000000603007c24 */ /* 0x002fc4000f8e0200 */
[----:B0-----:R-:W-:Y:S01]  /*00e0*/  IMAD R3, R7, UR7, R2 ;  /* 0x0000000707037c24 */ /* 0x001fe2000f8e0202 */
[----:B------:R-:W0:Y:S01]  /*00f0*/  LDCU.64 UR6, c[0x0][0x380] ;  /* 0x00007000ff0677ac */ /* 0x000e220008000a00 */
[C-C-:B---3--:R-:W-:Y:S01]  /*0100*/  IMAD.IADD R5, R0.reuse, 0x1, -R4.reuse ;  /* 0x0000000100057824 */ /* 0x148fe200078e0a04 */
[----:B------:R-:W-:Y:S01]  /*0110*/  ISETP.GE.AND P0, PT, R0, R4, PT ;  /* 0x000000040000720c */ /* 0x000fe20003f06270 */
[----:B------:R-:W-:Y:S01]  /*0120*/  IMAD.IADD R7, R3, 0x1, -R4 ;  /* 0x0000000103077824 */ /* 0x000fe200078e0a04 */
[----:B--2---:R-:W-:Y:S02]  /*0130*/  VIADDMNMX R2, R4, R0, UR8, PT ;  /* 0x0000000804027e46 */ /* 0x004fe4000b800100 */
[----:B------:R-:W-:Y:S02]  /*0140*/  SEL R5, R5, RZ, P0 ;  /* 0x000000ff05057207 */ /* 0x000fe40000000000 */
[----:B------:R-:W-:Y:S02]  /*0150*/  ISETP.GE.AND P0, PT, R3, R4, PT ;  /* 0x000000040300720c */ /* 0x000fe40003f06270 */
[----:B------:R-:W-:-:S02]  /*0160*/  ISETP.GT.AND P1, PT, R2, R5, PT ;  /* 0x000000050200720c */ /* 0x000fc40003f24270 */
[----:B------:R-:W-:Y:S02]  /*0170*/  VIADDMNMX R4, R4, R3, UR9, PT ;  /* 0x0000000904047e46 */ /* 0x000fe4000b800103 */
[----:B------:R-:W-:-:S05]  /*0180*/  SEL R7, R7, RZ, P0 ;  /* 0x000000ff07077207 */ /* 0x000fca0000000000 */
[----:B------:R-:W-:-:S04]  /*0190*/  IMAD.IADD R8, R4, 0x1, -R7 ;  /* 0x0000000104087824 */ /* 0x000fc800078e0a07 */
[----:B0-----:R-:W-:Y:S05]  /*01a0*/  @!P1 BRA `(.L_x_1) ;  /* 0x0000000800409947 */ /* 0x001fea0003800000 */
[C---:B------:R-:W-:Y:S01]  /*01b0*/  LOP3.LUT R10, R8.reuse, 0x7, RZ, 0xc0, !PT ;  /* 0x00000007080a7812 */ /* 0x040fe200078ec0ff */
[----:B------:R-:W-:Y:S01]  /*01c0*/  IMAD.IADD R12, R7, 0x1, -R4 ;  /* 0x00000001070c7824 */ /* 0x000fe200078e0a04 */
[----:B------:R-:W-:Y:S02]  /*01d0*/  LOP3.LUT R9, R8, 0xf, RZ, 0xc0, !PT ;  /* 0x0000000f08097812 */ /* 0x000fe400078ec0ff */
[----:B------:R-:W-:Y:S01]  /*01e0*/  MOV R13, R5 ;  /* 0x00000005000d7202 */ /* 0x000fe20000000f00 */
[----:B------:R-:W-:Y:S01]  /*01f0*/  VIADD R11, R10, 0xffffffff ;  /* 0xffffffff0a0b7836 */ /* 0x000fe20000000000 */
[----:B------:R-:W-:Y:S02]  /*0200*/  IADD3 R6, PT, PT, R9, -0x1, RZ ;  /* 0xffffffff09067810 */ /* 0x000fe40007ffe0ff */
[----:B------:R-:W-:Y:S02]  /*0210*/  ISETP.GT.U32.AND P2, PT, R12, -0x10, PT ;  /* 0xfffffff00c00780c */ /* 0x000fe40003f44070 */
[----:B------:R-:W-:Y:S01]  /*0220*/  ISETP.GE.U32.AND P1, PT, R6, 0x7, PT ;  /* 0x000000070600780c */ /* 0x000fe20003f26070 */
[----:B------:R-:W-:Y:S01]  /*0230*/  IMAD.MOV.U32 R6, RZ, RZ, RZ ;  /* 0x000000ffff067224 */ /* 0x000fe200078e00ff */
[----:B------:R-:W-:-:S02]  /*0240*/  ISETP.GE.U32.AND P0, PT, R11, 0x3, PT ;  /* 0x000000030b00780c */ /* 0x000fc40003f06070 */
[C---:B------:R-:W-:Y:S02]  /*0250*/  LOP3.LUT R11, R8.reuse, 0xfffffff0, RZ, 0xc0, !PT ;  /* 0xfffffff0080b7812 */ /* 0x040fe400078ec0ff */
[----:B------:R-:W-:-:S09]  /*0260*/  LOP3.LUT R12, R8, 0x3, RZ, 0xc0, !PT ;  /* 0x00000003080c7812 */ /* 0x000fd200078ec0ff */
.L_x_11:
[----:B------:R-:W-:Y:S01]  /*0270*/  ISETP.GE.AND P3, PT, R7, R4, PT ;  /* 0x000000040700720c */ /* 0x000fe20003f66270 */
[----:B------:R-:W-:-:S12]  /*0280*/  BSSY.RECONVERGENT B0, `(.L_x_2) ;  /* 0x000007f000007945 */ /* 0x000fd80003800200 */
[----:B------:R-:W-:Y:S05]  /*0290*/  @P3 BRA `(.L_x_3) ;  /* 0x0000000400f43947 */ /* 0x000fea0003800000 */
[----:B------:R-:W-:Y:S01]  /*02a0*/  BSSY.RECONVERGENT B2, `(.L_x_4) ;  /* 0x0000036000027945 */ /* 0x000fe20003800200 */
[----:B------:R-:W-:Y:S01]  /*02b0*/  ISETP.NE.AND P4, PT, R9, RZ, PT ;  /* 0x000000ff0900720c */ /* 0x000fe20003f85270 */
[----:B------:R-:W-:Y:S02]  /*02c0*/  IMAD.MOV.U32 R22, RZ, RZ, R7 ;  /* 0x000000ffff167224 */ /* 0x000fe400078e0007 */
[----:B------:R-:W-:Y:S10]  /*02d0*/  @P2 BRA `(.L_x_5) ;  /* 0x0000000000c82947 */ /* 0x000ff40003800000 */
[----:B------:R-:W-:Y:S01]  /*02e0*/  IMAD.MOV.U32 R26, RZ, RZ, RZ ;  /* 0x000000ffff1a7224 */ /* 0x000fe200078e00ff */
[----:B------:R-:W-:-:S07]  /*02f0*/  MOV R22, R7 ;  /* 0x0000000700167202 */ /* 0x000fce0000000f00 */
.L_x_6:
[----:B------:R-:W0:Y:S02]  /*0300*/  LDC R23, c[0x0][0x390] ;  /* 0x0000e400ff177b82 */ /* 0x000e240000000800 */
[----:B0-----:R-:W-:-:S04]  /*0310*/  IMAD R14, R22, R23, R13 ;  /* 0x00000017160e7224 */ /* 0x001fc800078e020d */
[----:B------:R-:W-:-:S05]  /*0320*/  IMAD R14, R14, 0x3, RZ ;  /* 0x000000030e0e7824 */ /* 0x000fca00078e02ff */
[----:B------:R-:W-:-:S04]  /*0330*/  IADD3 R18, P3, PT, R14, UR6, RZ ;  /* 0x000000060e127c10 */ /* 0x000fc8000ff7e0ff */
[----:B------:R-:W-:-:S03]  /*0340*/  LEA.HI.X.SX32 R19, R14, UR7, 0x1, P3 ;  /* 0x000000070e137c11 */ /* 0x000fc600098f0eff */
[C---:B------:R-:W-:Y:S02]  /*0350*/  IMAD.WIDE R28, R23.reuse, 0x3, R18 ;  /* 0x00000003171c7825 */ /* 0x040fe400078e0212 */
[----:B------:R0:W2:Y:S02]  /*0360*/  LDG.E.U8 R21, desc[UR4][R18.64] ;  /* 0x0000000412157981 */ /* 0x0000a4000c1e1100 */
[C---:B------:R-:W-:Y:S02]  /*0370*/  IMAD.WIDE R16, R23.reuse, 0x3, R28 ;  /* 0x0000000317107825 */ /* 0x040fe400078e021c */
[----:B------:R-:W2:Y:S02]  /*0380*/  LDG.E.U8 R28, desc[UR4][R28.64] ;  /* 0x000000041c1c7981 */ /* 0x000ea4000c1e1100 */
[C---:B------:R-:W-:Y:S02]  /*0390*/  IMAD.WIDE R14, R23.reuse, 0x3, R16 ;  /* 0x00000003170e7825 */ /* 0x040fe400078e0210 */
[----:B------:R-:W3:Y:S04]  /*03a0*/  LDG.E.U8 R20, desc[UR4][R16.64] ;  /* 0x0000000410147981 */ /* 0x000ee8000c1e1100 */
[----:B------:R1:W3:Y:S01]  /*03b0*/  LDG.E.U8 R27, desc[UR4][R14.64] ;  /* 0x000000040e1b7981 */ /* 0x0002e2000c1e1100 */
[----:B------:R-:W-:-:S04]  /*03c0*/  IMAD.WIDE R24, R23, 0x3, R14 ;  /* 0x0000000317187825 */ /* 0x000fc800078e020e */
[C---:B0-----:R-:W-:Y:S02]  /*03d0*/  IMAD.WIDE R18, R23.reuse, 0x3, R24 ;  /* 0x0000000317127825 */ /* 0x041fe400078e0218 */
[----:B------:R-:W4:Y:S02]  /*03e0*/  LDG.E.U8 R24, desc[UR4][R24.64] ;  /* 0x0000000418187981 */ /* 0x000f24000c1e1100 */
[C---:B-1----:R-:W-:Y:S02]  /*03f0*/  IMAD.WIDE R14, R23.reuse, 0x3, R18 ;  /* 0x00000003170e7825 */ /* 0x042fe400078e0212 */
[----:B------:R0:W4:Y:S02]  /*0400*/  LDG.E.U8 R25, desc[UR4][R18.64] ;  /* 0x0000000412197981 */ /* 0x000124000c1e1100 */
[C---:B------:R-:W-:Y:S02]  /*0410*/  IMAD.WIDE R16, R23.reuse, 0x3, R14 ;  /* 0x0000000317107825 */ /* 0x040fe400078e020e */
[----:B------:R-:W5:Y:S04]  /*0420*/  LDG.E.U8 R14, desc[UR4][R14.64] ;  /* 0x000000040e0e7981 */ /* 0x000f68000c1e1100 */
[----:B------:R1:W5:Y:S01]  /*0430*/  LDG.E.U8 R29, desc[UR4][R16.64] ;  /* 0x00000004101d7981 */ /* 0x000362000c1e1100 */
[----:B0-----:R-:W-:-:S04]  /*0440*/  IMAD.WIDE R18, R23, 0x3, R16 ;  /* 0x0000000317127825 */ /* 0x001fc800078e0210 */
[----:B-1----:R-:W-:Y:S02]  /*0450*/  IMAD.WIDE R16, R23, 0x3, R18 ;  /* 0x0000000317107825 */ /* 0x002fe400078e0212 */
[----:B------:R-:W5:Y:S01]  /*0460*/  LDG.E.U8 R19, desc[UR4][R18.64] ;  /* 0x0000000412137981 */ /* 0x000f62000c1e1100 */
[----:B--2---:R-:W-:-:S04]  /*0470*/  IADD3 R21, PT, PT, R28, R6, R21 ;  /* 0x000000061c157210 */ /* 0x004fc80007ffe015 */
[----:B---3--:R-:W-:Y:S01]  /*0480*/  IADD3 R27, PT, PT, R27, R21, R20 ;  /* 0x000000151b1b7210 */ /* 0x008fe20007ffe014 */
[----:B------:R-:W-:-:S03]  /*0490*/  IMAD.WIDE R20, R23, 0x3, R16 ;  /* 0x0000000317147825 */ /* 0x000fc600078e0210 */
[----:B----4-:R-:W-:Y:S01]  /*04a0*/  IADD3 R6, PT, PT, R25, R27, R24 ;  /* 0x0000001b19067210 */ /* 0x010fe20007ffe018 */
[----:B------:R-:W-:Y:S01]  /*04b0*/  IMAD.WIDE R24, R23, 0x3, R20 ;  /* 0x0000000317187825 */ /* 0x000fe200078e0214 */
[----:B------:R0:W2:Y:S04]  /*04c0*/  LDG.E.U8 R27, desc[UR4][R16.64] ;  /* 0x00000004101b7981 */ /* 0x0000a8000c1e1100 */
[----:B------:R-:W3:Y:S01]  /*04d0*/  LDG.E.U8 R20, desc[UR4][R20.64] ;  /* 0x0000000414147981 */ /* 0x000ee2000c1e1100 */
[----:B-----5:R-:W-:Y:S01]  /*04e0*/  IADD3 R6, PT, PT, R29, R6, R14 ;  /* 0x000000061d067210 */ /* 0x020fe20007ffe00e */
[C---:B------:R-:W-:Y:S02]  /*04f0*/  IMAD.WIDE R28, R23.reuse, 0x3, R24 ;  /* 0x00000003171c7825 */ /* 0x040fe400078e0218 */
[----:B------:R-:W3:Y:S02]  /*0500*/  LDG.E.U8 R25, desc[UR4][R24.64] ;  /* 0x0000000418197981 */ /* 0x000ee4000c1e1100 */
[----:B------:R-:W-:-:S02]  /*0510*/  IMAD.WIDE R14, R23, 0x3, R28 ;  /* 0x00000003170e7825 */ /* 0x000fc400078e021c */
[----:B------:R-:W4:Y:S02]  /*0520*/  LDG.E.U8 R28, desc[UR4][R28.64] ;  /* 0x000000041c1c7981 */ /* 0x000f24000c1e1100 */
[C---:B0-----:R-:W-:Y:S02]  /*0530*/  IMAD.WIDE R16, R23.reuse, 0x3, R14 ;  /* 0x0000000317107825 */ /* 0x041fe400078e020e */
[----:B------:R0:W4:Y:S02]  /*0540*/  LDG.E.U8 R21, desc[UR4][R14.64] ;  /* 0x000000040e157981 */ /* 0x000124000c1e1100 */
[----:B0-----:R-:W-:Y:S02]  /*0550*/  IMAD.WIDE R14, R23, 0x3, R16 ;  /* 0x00000003170e7825 */ /* 0x001fe400078e0210 */
[----:B------:R-:W5:Y:S04]  /*0560*/  LDG.E.U8 R23, desc[UR4][R16.64] ;  /* 0x0000000410177981 */ /* 0x000f68000c1e1100 */
[----:B------:R-:W5:Y:S01]  /*0570*/  LDG.E.U8 R14, desc[UR4][R14.64] ;  /* 0x000000040e0e7981 */ /* 0x000f62000c1e1100 */
[----:B------:R-:W-:-:S05]  /*0580*/  VIADD R26, R26, 0x10 ;  /* 0x000000101a1a7836 */ /* 0x000fca0000000000 */
[----:B------:R-:W-:Y:S01]  /*0590*/  ISETP.NE.AND P3, PT, R26, R11, PT ;  /* 0x0000000b1a00720c */ /* 0x000fe20003f65270 */
[----:B------:R-:W-:Y:S01]  /*05a0*/  VIADD R22, R22, 0x10 ;  /* 0x0000001016167836 */ /* 0x000fe20000000000 */
[----:B--2---:R-:W-:-:S04]  /*05b0*/  IADD3 R6, PT, PT, R27, R6, R19 ;  /* 0x000000061b067210 */ /* 0x004fc80007ffe013 */
[----:B---3--:R-:W-:-:S04]  /*05c0*/  IADD3 R6, PT, PT, R25, R6, R20 ;  /* 0x0000000619067210 */ /* 0x008fc80007ffe014 */
[----:B----4-:R-:W-:-:S04]  /*05d0*/  IADD3 R6, PT, PT, R21, R6, R28 ;  /* 0x0000000615067210 */ /* 0x010fc80007ffe01c */
[----:B-----5:R-:W-:Y:S01]  /*05e0*/  IADD3 R6, PT, PT, R14, R6, R23 ;  /* 0x000000060e067210 */ /* 0x020fe20007ffe017 */
[----:B------:R-:W-:Y:S06]  /*05f0*/  @P3 BRA `(.L_x_6) ;  /* 0xfffffffc00403947 */ /* 0x000fec000383ffff */
.L_x_5:
[----:B------:R-:W-:Y:S05]  /*0600*/  BSYNC.RECONVERGENT B2 ;  /* 0x0000000000027941 */ /* 0x000fea0003800200 */
.L_x_4:
[----:B------:R-:W-:Y:S05]  /*0610*/  @!P4 BRA `(.L_x_3) ;  /* 0x000000040014c947 */ /* 0x000fea0003800000 */
[----:B------:R-:W-:Y:S01]  /*0620*/  BSSY.RECONVERGENT B2, `(.L_x_7) ;  /* 0x000001d000027945 */ /* 0x000fe20003800200 */
[----:B------:R-:W-:-:S03]  /*0630*/  ISETP.NE.AND P3, PT, R10, RZ, PT ;  /* 0x000000ff0a00720c */ /* 0x000fc60003f65270 */
[----:B------:R-:W-:Y:S10]  /*0640*/  @!P1 BRA `(.L_x_8) ;  /* 0x0000000000689947 */ /* 0x000ff40003800000 */
[----:B------:R-:W0:Y:S01]  /*0650*/  LDC R23, c[0x0][0x390] ;  /* 0x0000e400ff177b82 */ /* 0x000e220000000800 */
[----:B------:R-:W1:Y:S01]  /*0660*/  LDCU.64 UR8, c[0x0][0x380] ;  /* 0x00007000ff0877ac */ /* 0x000e620008000a00 */
[----:B0-----:R-:W-:-:S04]  /*0670*/  IMAD R14, R22, R23, R13 ;  /* 0x00000017160e7224 */ /* 0x001fc800078e020d */
[----:B------:R-:W-:-:S05]  /*0680*/  IMAD R14, R14, 0x3, RZ ;  /* 0x000000030e0e7824 */ /* 0x000fca00078e02ff */
[----:B-1----:R-:W-:-:S04]  /*0690*/  IADD3 R24, P4, PT, R14, UR8, RZ ;  /* 0x000000080e187c10 */ /* 0x002fc8000ff9e0ff */
[----:B------:R-:W-:-:S03]  /*06a0*/  LEA.HI.X.SX32 R25, R14, UR9, 0x1, P4 ;  /* 0x000000090e197c11 */ /* 0x000fc6000a0f0eff */
[----:B------:R-:W-:-:S03]  /*06b0*/  IMAD.WIDE R20, R23, 0x3, R24 ;  /* 0x0000000317147825 */ /* 0x000fc600078e0218 */
[----:B------:R-:W2:Y:S01]  /*06c0*/  LDG.E.U8 R25, desc[UR4][R24.64] ;  /* 0x0000000418197981 */ /* 0x000ea2000c1e1100 */
[----:B------:R-:W-:-:S03]  /*06d0*/  IMAD.WIDE R18, R23, 0x3, R20 ;  /* 0x0000000317127825 */ /* 0x000fc600078e0214 */
[----:B------:R-:W2:Y:S01]  /*06e0*/  LDG.E.U8 R20, desc[UR4][R20.64] ;  /* 0x0000000414147981 */ /* 0x000ea2000c1e1100 */
[----:B------:R-:W-:-:S03]  /*06f0*/  IMAD.WIDE R16, R23, 0x3, R18 ;  /* 0x0000000317107825 */ /* 0x000fc600078e0212 */
[----:B------:R-:W3:Y:S01]  /*0700*/  LDG.E.U8 R18, desc[UR4][R18.64] ;  /* 0x0000000412127981 */ /* 0x000ee2000c1e1100 */
[----:B------:R-:W-:-:S03]  /*0710*/  IMAD.WIDE R14, R23, 0x3, R16 ;  /* 0x00000003170e7825 */ /* 0x000fc600078e0210 */
[----:B------:R-:W3:Y:S01]  /*0720*/  LDG.E.U8 R17, desc[UR4][R16.64] ;  /* 0x0000000410117981 */ /* 0x000ee2000c1e1100 */
[----:B------:R-:W-:-:S04]  /*0730*/  IMAD.WIDE R26, R23, 0x3, R14 ;  /* 0x00000003171a7825 */ /* 0x000fc800078e020e */
[C---:B------:R-:W-:Y:S01]  /*0740*/  IMAD.WIDE R28, R23.reuse, 0x3, R26 ;  /* 0x00000003171c7825 */ /* 0x040fe200078e021a */
[----:B------:R0:W4:Y:S04]  /*0750*/  LDG.E.U8 R16, desc[UR4][R14.64] ;  /* 0x000000040e107981 */ /* 0x000128000c1e1100 */
[----:B------:R-:W4:Y:S01]  /*0760*/  LDG.E.U8 R26, desc[UR4][R26.64] ;  /* 0x000000041a1a7981 */ /* 0x000f22000c1e1100 */
[----:B0-----:R-:W-:-:S03]  /*0770*/  IMAD.WIDE R14, R23, 0x3, R28 ;  /* 0x00000003170e7825 */ /* 0x001fc600078e021c */
[----:B------:R-:W5:Y:S04]  /*0780*/  LDG.E.U8 R28, desc[UR4][R28.64] ;  /* 0x000000041c1c7981 */ /* 0x000f68000c1e1100 */
[----:B------:R-:W5:Y:S01]  /*0790*/  LDG.E.U8 R23, desc[UR4][R14.64] ;  /* 0x000000040e177981 */ /* 0x000f62000c1e1100 */
[----:B------:R-:W-:Y:S02]  /*07a0*/  IADD3 R22, PT, PT, R22, 0x8, RZ ;  /* 0x0000000816167810 */ /* 0x000fe40007ffe0ff */
[----:B--2---:R-:W-:-:S04]  /*07b0*/  IADD3 R25, PT, PT, R20, R6, R25 ;  /* 0x0000000614197210 */ /* 0x004fc80007ffe019 */
[----:B---3--:R-:W-:-:S04]  /*07c0*/  IADD3 R25, PT, PT, R17, R25, R18 ;  /* 0x0000001911197210 */ /* 0x008fc80007ffe012 */
[----:B----4-:R-:W-:-:S04]  /*07d0*/  IADD3 R25, PT, PT, R26, R25, R16 ;  /* 0x000000191a197210 */ /* 0x010fc80007ffe010 */
[----:B-----5:R-:W-:-:S07]  /*07e0*/  IADD3 R6, PT, PT, R23, R25, R28 ;  /* 0x0000001917067210 */ /* 0x020fce0007ffe01c */
.L_x_8:
[----:B------:R-:W-:Y:S05]  /*07f0*/  BSYNC.RECONVERGENT B2 ;  /* 0x0000000000027941 */ /* 0x000fea0003800200 */
.L_x_7:
        /* <DEDUP_REMOVED lines=15> */
[----:B------:R-:W3:Y:S04]  /*08f0*/  LDG.E.U8 R17, desc[UR4][R16.64] ;  /* 0x0000000410117981 */ /* 0x000ee8000c1e1100 */
[----:B------:R-:W3:Y:S01]  /*0900*/  LDG.E.U8 R14, desc[UR4][R14.64] ;  /* 0x000000040e0e7981 */ /* 0x000ee2000c1e1100 */
[----:B------:R-:W-:Y:S01]  /*0910*/  VIADD R22, R22, 0x4 ;  /* 0x0000000416167836 */ /* 0x000fe20000000000 */
[----:B--2---:R-:W-:-:S04]  /*0920*/  IADD3 R6, PT, PT, R18, R6, R21 ;  /* 0x0000000612067210 */ /* 0x004fc80007ffe015 */
[----:B---3--:R-:W-:-:S07]  /*0930*/  IADD3 R6, PT, PT, R14, R6, R17 ;  /* 0x000000060e067210 */ /* 0x008fce0007ffe011 */
.L_x_10:
[----:B------:R-:W-:Y:S05]  /*0940*/  BSYNC.RECONVERGENT B2 ;  /* 0x0000000000027941 */ /* 0x000fea0003800200 */
.L_x_9:
[----:B------:R-:W-:Y:S05]  /*0950*/  @!P3 BRA `(.L_x_3) ;  /* 0x000000000044b947 */ /* 0x000fea0003800000 */
[----:B------:R-:W0:Y:S01]  /*0960*/  LDC R19, c[0x0][0x390] ;  /* 0x0000e400ff137b82 */ /* 0x000e220000000800 */
[----:B------:R-:W1:Y:S01]  /*0970*/  LDCU.64 UR8, c[0x0][0x380] ;  /* 0x00007000ff0877ac */ /* 0x000e620008000a00 */
[----:B0-----:R-:W-:-:S04]  /*0980*/  IMAD R14, R22, R19, R13 ;  /* 0x00000013160e7224 */ /* 0x001fc800078e020d */
[----:B------:R-:W-:-:S05]  /*0990*/  IMAD R15, R14, 0x3, RZ ;  /* 0x000000030e0f7824 */ /* 0x000fca00078e02ff */
[----:B-1----:R-:W-:-:S04]  /*09a0*/  IADD3 R14, P3, PT, R15, UR8, RZ ;  /* 0x000000080f0e7c10 */ /* 0x002fc8000ff7e0ff */
[----:B------:R-:W-:-:S05]  /*09b0*/  LEA.HI.X.SX32 R15, R15, UR9, 0x1, P3 ;  /* 0x000000090f0f7c11 */ /* 0x000fca00098f0eff */
[----:B------:R-:W2:Y:S01]  /*09c0*/  LDG.E.U8 R17, desc[UR4][R14.64] ;  /* 0x000000040e117981 */ /* 0x000ea2000c1e1100 */
[----:B------:R-:W-:Y:S01]  /*09d0*/  ISETP.NE.AND P3, PT, R12, 0x1, PT ;  /* 0x000000010c00780c */ /* 0x000fe20003f65270 */
[----:B--2---:R-:W-:-:S12]  /*09e0*/  IMAD.IADD R6, R6, 0x1, R17 ;  /* 0x0000000106067824 */ /* 0x004fd800078e0211 */
[----:B------:R-:W-:Y:S05]  /*09f0*/  @!P3 BRA `(.L_x_3) ;  /* 0x00000000001cb947 */ /* 0x000fea0003800000 */
[----:B------:R-:W-:Y:S01]  /*0a00*/  ISETP.NE.AND P3, PT, R12, 0x2, PT ;  /* 0x000000020c00780c */ /* 0x000fe20003f65270 */
[----:B------:R-:W-:-:S12]  /*0a10*/  IMAD.WIDE R14, R19, 0x3, R14 ;  /* 0x00000003130e7825 */ /* 0x000fd800078e020e */
[----:B------:R-:W-:Y:S02]  /*0a20*/  @P3 IMAD.WIDE R16, R19, 0x3, R14 ;  /* 0x0000000313103825 */ /* 0x000fe400078e020e */
[----:B------:R-:W2:Y:S04]  /*0a30*/  LDG.E.U8 R15, desc[UR4][R14.64] ;  /* 0x000000040e0f7981 */ /* 0x000ea8000c1e1100 */
[----:B------:R-:W3:Y:S01]  /*0a40*/  @P3 LDG.E.U8 R17, desc[UR4][R16.64] ;  /* 0x0000000410113981 */ /* 0x000ee2000c1e1100 */
[----:B--2---:R-:W-:-:S05]  /*0a50*/  IADD3 R6, PT, PT, R6, R15, RZ ;  /* 0x0000000f06067210 */ /* 0x004fca0007ffe0ff */
[----:B---3--:R-:W-:-:S07]  /*0a60*/  @P3 IMAD.IADD R6, R6, 0x1, R17 ;  /* 0x0000000106063824 */ /* 0x008fce00078e0211 */
.L_x_3:
[----:B------:R-:W-:Y:S05]  /*0a70*/  BSYNC.RECONVERGENT B0 ;  /* 0x0000000000007941 */ /* 0x000fea0003800200 */
.L_x_2:
[----:B------:R-:W-:-:S05]  /*0a80*/  VIADD R13, R13, 0x1 ;  /* 0x000000010d0d7836 */ /* 0x000fca0000000000 */
[----:B------:R-:W-:-:S13]  /*0a90*/  ISETP.NE.AND P3, PT, R13, R2, PT ;  /* 0x000000020d00720c */ /* 0x000fda0003f65270 */
[----:B------:R-:W-:Y:S05]  /*0aa0*/  @P3 BRA `(.L_x_11) ;  /* 0xfffffff400f03947 */ /* 0x000fea000383ffff */
.L_x_1:
[----:B------:R-:W-:Y:S05]  /*0ab0*/  BSYNC.RECONVERGENT B1 ;  /* 0x0000000000017941 */ /* 0x000fea0003800200 */
.L_x_0:
[----:B------:R-:W-:Y:S01]  /*0ac0*/  ISETP.GT.AND P0, PT, R2, R5, PT ;  /* 0x000000050200720c */ /* 0x000fe20003f04270 */
[----:B------:R-:W0:Y:S01]  /*0ad0*/  LDCU.64 UR6, c[0x0][0x380] ;  /* 0x00007000ff0677ac */ /* 0x000e220008000a00 */
[----:B------:R-:W-:Y:S01]  /*0ae0*/  BSSY.RECONVERGENT B1, `(.L_x_12) ;  /* 0x0000093000017945 */ /* 0x000fe20003800200 */
[----:B------:R-:W-:-:S10]  /*0af0*/  HFMA2 R9, -RZ, RZ, 0, 0 ;  /* 0x00000000ff097431 */ /* 0x000fd400000001ff */
[----:B------:R-:W-:Y:S05]  /*0b00*/  @!P0 BRA `(.L_x_13) ;  /* 0x0000000800408947 */ /* 0x000fea0003800000 */
[C---:B------:R-:W-:Y:S01]  /*0b10*/  LOP3.LUT R10, R8.reuse, 0xf, RZ, 0xc0, !PT ;  /* 0x0000000f080a7812 */ /* 0x040fe200078ec0ff */
[----:B------:R-:W-:Y:S01]  /*0b20*/  IMAD.IADD R13, R7, 0x1, -R4 ;  /* 0x00000001070d7824 */ /* 0x000fe200078e0a04 */
[C---:B------:R-:W-:Y:S01]  /*0b30*/  LOP3.LUT R11, R8.reuse, 0x7, RZ, 0xc0, !PT ;  /* 0x00000007080b7812 */ /* 0x040fe200078ec0ff */
[----:B------:R-:W-:Y:S01]  /*0b40*/  IMAD.MOV.U32 R27, RZ, RZ, R5 ;  /* 0x000000ffff1b7224 */ /* 0x000fe200078e0005 */
[----:B------:R-:W-:Y:S01]  /*0b50*/  LOP3.LUT R20, R8, 0xfffffff0, RZ, 0xc0, !PT ;  /* 0xfffffff008147812 */ /* 0x000fe200078ec0ff */
[----:B------:R-:W-:Y:S01]  /*0b60*/  VIADD R9, R10, 0xffffffff ;  /* 0xffffffff0a097836 */ /* 0x000fe20000000000 */
[----:B------:R-:W-:Y:S02]  /*0b70*/  IADD3 R12, PT, PT, R11, -0x1, RZ ;  /* 0xffffffff0b0c7810 */ /* 0x000fe40007ffe0ff */
[----:B------:R-:W-:Y:S02]  /*0b80*/  ISETP.GT.U32.AND P0, PT, R13, -0x10, PT ;  /* 0xfffffff00d00780c */ /* 0x000fe40003f04070 */
[----:B------:R-:W-:Y:S01]  /*0b90*/  ISETP.GE.U32.AND P1, PT, R9, 0x7, PT ;  /* 0x000000070900780c */ /* 0x000fe20003f26070 */
[----:B------:R-:W-:Y:S01]  /*0ba0*/  IMAD.MOV.U32 R9, RZ, RZ, RZ ;  /* 0x000000ffff097224 */ /* 0x000fe200078e00ff */
[----:B------:R-:W-:-:S02]  /*0bb0*/  ISETP.GE.U32.AND P2, PT, R12, 0x3, PT ;  /* 0x000000030c00780c */ /* 0x000fc40003f46070 */
[----:B------:R-:W-:-:S11]  /*0bc0*/  LOP3.LUT R21, R8, 0x3, RZ, 0xc0, !PT ;  /* 0x0000000308157812 */ /* 0x000fd600078ec0ff */
.L_x_23:
[----:B------:R-:W-:Y:S01]  /*0bd0*/  ISETP.GE.AND P3, PT, R7, R4, PT ;  /* 0x000000040700720c */ /* 0x000fe20003f66270 */
[----:B------:R-:W-:-:S12]  /*0be0*/  BSSY.RECONVERGENT B0, `(.L_x_14) ;  /* 0x000007f000007945 */ /* 0x000fd80003800200 */
[----:B------:R-:W-:Y:S05]  /*0bf0*/  @P3 BRA `(.L_x_15) ;  /* 0x0000000400f43947 */ /* 0x000fea0003800000 */
[----:B------:R-:W-:Y:S01]  /*0c00*/  BSSY.RECONVERGENT B2, `(.L_x_16) ;  /* 0x0000036000027945 */ /* 0x000fe20003800200 */
[----:B------:R-:W-:Y:S02]  /*0c10*/  ISETP.NE.AND P4, PT, R10, RZ, PT ;  /* 0x000000ff0a00720c */ /* 0x000fe40003f85270 */
[----:B------:R-:W-:Y:S01]  /*0c20*/  MOV R26, R7 ;  /* 0x00000007001a7202 */ /* 0x000fe20000000f00 */
[----:B------:R-:W-:Y:S10]  /*0c30*/  @P0 BRA `(.L_x_17) ;  /* 0x0000000000c80947 */ /* 0x000ff40003800000 */
[----:B------:R-:W-:Y:S02]  /*0c40*/  IMAD.MOV.U32 R29, RZ, RZ, RZ ;  /* 0x000000ffff1d7224 */ /* 0x000fe400078e00ff */
[----:B------:R-:W-:-:S07]  /*0c50*/  IMAD.MOV.U32 R26, RZ, RZ, R7 ;  /* 0x000000ffff1a7224 */ /* 0x000fce00078e0007 */
.L_x_18:
[----:B------:R-:W1:Y:S02]  /*0c60*/  LDC R28, c[0x0][0x390] ;  /* 0x0000e400ff1c7b82 */ /* 0x000e640000000800 */
[----:B-1----:R-:W-:-:S04]  /*0c70*/  IMAD R12, R26, R28, R27 ;  /* 0x0000001c1a0c7224 */ /* 0x002fc800078e021b */
[----:B------:R-:W-:-:S05]  /*0c80*/  IMAD R12, R12, 0x3, RZ ;  /* 0x000000030c0c7824 */ /* 0x000fca00078e02ff */
[----:B0-----:R-:W-:-:S04]  /*0c90*/  IADD3 R18, P3, PT, R12, UR6, RZ ;  /* 0x000000060c127c10 */ /* 0x001fc8000ff7e0ff */
[----:B------:R-:W-:-:S03]  /*0ca0*/  LEA.HI.X.SX32 R19, R12, UR7, 0x1, P3 ;  /* 0x000000070c137c11 */ /* 0x000fc600098f0eff */
[C---:B------:R-:W-:Y:S02]  /*0cb0*/  IMAD.WIDE R24, R28.reuse, 0x3, R18 ;  /* 0x000000031c187825 */ /* 0x040fe400078e0212 */
[----:B------:R-:W2:Y:S04]  /*0cc0*/  LDG.E.U8 R18, desc[UR4][R18.64+0x1] ;  /* 0x0000010412127981 */ /* 0x000ea8000c1e1100 */
[----:B------:R-:W2:Y:S01]  /*0cd0*/  LDG.E.U8 R22, desc[UR4][R24.64+0x1] ;  /* 0x0000010418167981 */ /* 0x000ea2000c1e1100 */
[----:B------:R-:W-:-:S04]  /*0ce0*/  IMAD.WIDE R16, R28, 0x3, R24 ;  /* 0x000000031c107825 */ /* 0x000fc800078e0218 */
[C---:B------:R-:W-:Y:S02]  /*0cf0*/  IMAD.WIDE R12, R28.reuse, 0x3, R16 ;  /* 0x000000031c0c7825 */ /* 0x040fe400078e0210 */
[----:B------:R-:W3:Y:S02]  /*0d00*/  LDG.E.U8 R16, desc[UR4][R16.64+0x1] ;  /* 0x0000010410107981 */ /* 0x000ee4000c1e1100 */
[----:B------:R-:W-:Y:S02]  /*0d10*/  IMAD.WIDE R14, R28, 0x3, R12 ;  /* 0x000000031c0e7825 */ /* 0x000fe400078e020c */
[----:B------:R-:W3:Y:S01]  /*0d20*/  LDG.E.U8 R12, desc[UR4][R12.64+0x1] ;  /* 0x000001040c0c7981 */ /* 0x000ee2000c1e1100 */
[----:B--2---:R-:W-:Y:S01]  /*0d30*/  IADD3 R9, PT, PT, R22, R9, R18 ;  /* 0x0000000916097210 */ /* 0x004fe20007ffe012 */
[C---:B------:R-:W-:Y:S02]  /*0d40*/  IMAD.WIDE R18, R28.reuse, 0x3, R14 ;  /* 0x000000031c127825 */ /* 0x040fe400078e020e */
[----:B------:R-:W2:Y:S02]  /*0d50*/  LDG.E.U8 R14, desc[UR4][R14.64+0x1] ;  /* 0x000001040e0e7981 */ /* 0x000ea4000c1e1100 */
[----:B------:R-:W-:-:S02]  /*0d60*/  IMAD.WIDE R22, R28, 0x3, R18 ;  /* 0x000000031c167825 */ /* 0x000fc400078e0212 */
[----:B------:R-:W2:Y:S02]  /*0d70*/  LDG.E.U8 R19, desc[UR4][R18.64+0x1] ;  /* 0x0000010412137981 */ /* 0x000ea4000c1e1100 */
[----:B------:R-:W-:Y:S02]  /*0d80*/  IMAD.WIDE R24, R28, 0x3, R22 ;  /* 0x000000031c187825 */ /* 0x000fe400078e0216 */
[----:B------:R-:W4:Y:S04]  /*0d90*/  LDG.E.U8 R22, desc[UR4][R22.64+0x1] ;  /* 0x0000010416167981 */ /* 0x000f28000c1e1100 */
[----:B------:R0:W4:Y:S01]  /*0da0*/  LDG.E.U8 R15, desc[UR4][R24.64+0x1] ;  /* 0x00000104180f7981 */ /* 0x000122000c1e1100 */
[----:B---3--:R-:W-:Y:S01]  /*0db0*/  IADD3 R9, PT, PT, R12, R9, R16 ;  /* 0x000000090c097210 */ /* 0x008fe20007ffe010 */
[----:B0-----:R-:W-:-:S04]  /*0dc0*/  IMAD.WIDE R24, R28, 0x3, R24 ;  /* 0x000000031c187825 */ /* 0x001fc800078e0218 */
[C---:B------:R-:W-:Y:S02]  /*0dd0*/  IMAD.WIDE R12, R28.reuse, 0x3, R24 ;  /* 0x000000031c0c7825 */ /* 0x040fe400078e0218 */
[----:B------:R-:W3:Y:S02]  /*0de0*/  LDG.E.U8 R24, desc[UR4][R24.64+0x1] ;  /* 0x0000010418187981 */ /* 0x000ee4000c1e1100 */
[----:B------:R-:W-:Y:S02]  /*0df0*/  IMAD.WIDE R16, R28, 0x3, R12 ;  /* 0x000000031c107825 */ /* 0x000fe400078e020c */
[----:B------:R0:W3:Y:S01]  /*0e00*/  LDG.E.U8 R25, desc[UR4][R12.64+0x1] ;  /* 0x000001040c197981 */ /* 0x0000e2000c1e1100 */
[----:B--2---:R-:W-:-:S04]  /*0e10*/  IADD3 R9, PT, PT, R19, R9, R14 ;  /* 0x0000000913097210 */ /* 0x004fc80007ffe00e */
[----:B----4-:R-:W-:Y:S01]  /*0e20*/  IADD3 R9, PT, PT, R15, R9, R22 ;  /* 0x000000090f097210 */ /* 0x010fe20007ffe016 */
[C---:B------:R-:W-:Y:S02]  /*0e30*/  IMAD.WIDE R14, R28.reuse, 0x3, R16 ;  /* 0x000000031c0e7825 */ /* 0x040fe400078e0210 */
[----:B------:R-:W2:Y:S02]  /*0e40*/  LDG.E.U8 R16, desc[UR4][R16.64+0x1] ;  /* 0x0000010410107981 */ /* 0x000ea4000c1e1100 */
[----:B------:R-:W-:-:S04]  /*0e50*/  IMAD.WIDE R18, R28, 0x3, R14 ;  /* 0x000000031c127825 */ /* 0x000fc800078e020e */
[C---:B------:R-:W-:Y:S01]  /*0e60*/  IMAD.WIDE R22, R28.reuse, 0x3, R18 ;  /* 0x000000031c167825 */ /* 0x040fe200078e0212 */
[----:B------:R1:W2:Y:S04]  /*0e70*/  LDG.E.U8 R17, desc[UR4][R14.64+0x1] ;  /* 0x000001040e117981 */ /* 0x0002a8000c1e1100 */
[----:B------:R-:W4:Y:S01]  /*0e80*/  LDG.E.U8 R18, desc[UR4][R18.64+0x1] ;  /* 0x0000010412127981 */ /* 0x000f22000c1e1100 */
[----:B0-----:R-:W-:-:S03]  /*0e90*/  IMAD.WIDE R12, R28, 0x3, R22 ;  /* 0x000000031c0c7825 */ /* 0x001fc600078e0216 */
[----:B------:R-:W4:Y:S01]  /*0ea0*/  LDG.E.U8 R23, desc[UR4][R22.64+0x1] ;  /* 0x0000010416177981 */ /* 0x000f22000c1e1100 */
[----:B-1----:R-:W-:-:S03]  /*0eb0*/  IMAD.WIDE R14, R28, 0x3, R12 ;  /* 0x000000031c0e7825 */ /* 0x002fc600078e020c */
[----:B------:R-:W5:Y:S04]  /*0ec0*/  LDG.E.U8 R28, desc[UR4][R12.64+0x1] ;  /* 0x000001040c1c7981 */ /* 0x000f68000c1e1100 */
[----:B------:R-:W5:Y:S01]  /*0ed0*/  LDG.E.U8 R14, desc[UR4][R14.64+0x1] ;  /* 0x000001040e0e7981 */ /* 0x000f62000c1e1100 */
[----:B------:R-:W-:-:S04]  /*0ee0*/  IADD3 R29, PT, PT, R29, 0x10, RZ ;  /* 0x000000101d1d7810 */ /* 0x000fc80007ffe0ff */
[----:B------:R-:W-:Y:S02]  /*0ef0*/  ISETP.NE.AND P3, PT, R29, R20, PT ;  /* 0x000000141d00720c */ /* 0x000fe40003f65270 */
[----:B---3--:R-:W-:Y:S01]  /*0f00*/  IADD3 R9, PT, PT, R25, R9, R24 ;  /* 0x0000000919097210 */ /* 0x008fe20007ffe018 */
[----:B------:R-:W-:-:S03]  /*0f10*/  VIADD R26, R26, 0x10 ;  /* 0x000000101a1a7836 */ /* 0x000fc60000000000 */
[----:B--2---:R-:W-:-:S04]  /*0f20*/  IADD3 R9, PT, PT, R17, R9, R16 ;  /* 0x0000000911097210 */ /* 0x004fc80007ffe010 */
[----:B----4-:R-:W-:-:S04]  /*0f30*/  IADD3 R9, PT, PT, R23, R9, R18 ;  /* 0x0000000917097210 */ /* 0x010fc80007ffe012 */
[----:B-----5:R-:W-:Y:S01]  /*0f40*/  IADD3 R9, PT, PT, R14, R9, R28 ;  /* 0x000000090e097210 */ /* 0x020fe20007ffe01c */
[----:B------:R-:W-:Y:S06]  /*0f50*/  @P3 BRA `(.L_x_18) ;  /* 0xfffffffc00403947 */ /* 0x000fec000383ffff */
.L_x_17:
[----:B0-----:R-:W-:Y:S05]  /*0f60*/  BSYNC.RECONVERGENT B2 ;  /* 0x0000000000027941 */ /* 0x001fea0003800200 */
.L_x_16:
        /* <DEDUP_REMOVED lines=10> */
[C---:B------:R-:W-:Y:S02]  /*1010*/  IMAD.WIDE R18, R29.reuse, 0x3, R22 ;  /* 0x000000031d127825 */ /* 0x040fe400078e0216 */
[----:B------:R-:W2:Y:S02]  /*1020*/  LDG.E.U8 R22, desc[UR4][R22.64+0x1] ;  /* 0x0000010416167981 */ /* 0x000ea4000c1e1100 */
[C---:B------:R-:W-:Y:S02]  /*1030*/  IMAD.WIDE R16, R29.reuse, 0x3, R18 ;  /* 0x000000031d107825 */ /* 0x040fe400078e0212 */
[----:B------:R-:W2:Y:S02]  /*1040*/  LDG.E.U8 R18, desc[UR4][R18.64+0x1] ;  /* 0x0000010412127981 */ /* 0x000ea4000c1e1100 */
[C---:B------:R-:W-:Y:S02]  /*1050*/  IMAD.WIDE R14, R29.reuse, 0x3, R16 ;  /* 0x000000031d0e7825 */ /* 0x040fe400078e0210 */
[----:B------:R-:W3:Y:S02]  /*1060*/  LDG.E.U8 R16, desc[UR4][R16.64+0x1] ;  /* 0x0000010410107981 */ /* 0x000ee4000c1e1100 */
[----:B------:R-:W-:-:S04]  /*1070*/  IMAD.WIDE R12, R29, 0x3, R14 ;  /* 0x000000031d0c7825 */ /* 0x000fc800078e020e */
[C---:B------:R-:W-:Y:S01]  /*1080*/  IMAD.WIDE R24, R29.reuse, 0x3, R12 ;  /* 0x000000031d187825 */ /* 0x040fe200078e020c */
[----:B------:R0:W3:Y:S04]  /*1090*/  LDG.E.U8 R17, desc[UR4][R14.64+0x1] ;  /* 0x000001040e117981 */ /* 0x0000e8000c1e1100 */
[----:B------:R-:W4:Y:S01]  /*10a0*/  LDG.E.U8 R12, desc[UR4][R12.64+0x1] ;  /* 0x000001040c0c7981 */ /* 0x000f22000c1e1100 */
[----:B0-----:R-:W-:-:S03]  /*10b0*/  IMAD.WIDE R14, R29, 0x3, R24 ;  /* 0x000000031d0e7825 */ /* 0x001fc600078e0218 */
[----:B------:R-:W4:Y:S01]  /*10c0*/  LDG.E.U8 R25, desc[UR4][R24.64+0x1] ;  /* 0x0000010418197981 */ /* 0x000f22000c1e1100 */
[----:B------:R-:W-:-:S03]  /*10d0*/  IMAD.WIDE R28, R29, 0x3, R14 ;  /* 0x000000031d1c7825 */ /* 0x000fc600078e020e */
[----:B------:R-:W5:Y:S04]  /*10e0*/  LDG.E.U8 R15, desc[UR4][R14.64+0x1] ;  /* 0x000001040e0f7981 */ /* 0x000f68000c1e1100 */
[----:B------:R-:W5:Y:S01]  /*10f0*/  LDG.E.U8 R28, desc[UR4][R28.64+0x1] ;  /* 0x000001041c1c7981 */ /* 0x000f62000c1e1100 */
[----:B------:R-:W-:Y:S01]  /*1100*/  VIADD R26, R26, 0x8 ;  /* 0x000000081a1a7836 */ /* 0x000fe20000000000 */
[----:B--2---:R-:W-:-:S04]  /*1110*/  IADD3 R22, PT, PT, R18, R9, R22 ;  /* 0x0000000912167210 */ /* 0x004fc80007ffe016 */
[----:B---3--:R-:W-:-:S04]  /*1120*/  IADD3 R22, PT, PT, R17, R22, R16 ;  /* 0x0000001611167210 */ /* 0x008fc80007ffe010 */
[----:B----4-:R-:W-:-:S04]  /*1130*/  IADD3 R22, PT, PT, R25, R22, R12 ;  /* 0x0000001619167210 */ /* 0x010fc80007ffe00c */
[----:B-----5:R-:W-:-:S07]  /*1140*/  IADD3 R9, PT, PT, R28, R22, R15 ;  /* 0x000000161c097210 */ /* 0x020fce0007ffe00f */
.L_x_20:
[----:B------:R-:W-:Y:S05]  /*1150*/  BSYNC.RECONVERGENT B2 ;  /* 0x0000000000027941 */ /* 0x000fea0003800200 */
.L_x_19:
        /* <DEDUP_REMOVED lines=14> */
[----:B------:R-:W-:Y:S02]  /*1240*/  IMAD.WIDE R12, R13, 0x3, R14 ;  /* 0x000000030d0c7825 */ /* 0x000fe400078e020e */
[----:B------:R-:W3:Y:S04]  /*1250*/  LDG.E.U8 R14, desc[UR4][R14.64+0x1] ;  /* 0x000001040e0e7981 */ /* 0x000ee8000c1e1100 */
[----:B------:R-:W3:Y:S01]  /*1260*/  LDG.E.U8 R12, desc[UR4][R12.64+0x1] ;  /* 0x000001040c0c7981 */ /* 0x000ee2000c1e1100 */
[----:B------:R-:W-:-:S02]  /*1270*/  IADD3 R26, PT, PT, R26, 0x4, RZ ;  /* 0x000000041a1a7810 */ /* 0x000fc40007ffe0ff */
[----:B--2---:R-:W-:-:S04]  /*1280*/  IADD3 R9, PT, PT, R16, R9, R18 ;  /* 0x0000000910097210 */ /* 0x004fc80007ffe012 */
[----:B---3--:R-:W-:-:S07]  /*1290*/  IADD3 R9, PT, PT, R12, R9, R14 ;  /* 0x000000090c097210 */ /* 0x008fce0007ffe00e */
.L_x_22:
[----:B------:R-:W-:Y:S05]  /*12a0*/  BSYNC.RECONVERGENT B2 ;  /* 0x0000000000027941 */ /* 0x000fea0003800200 */
.L_x_21:
        /* <DEDUP_REMOVED lines=16> */
[----:B--2---:R-:W-:-:S05]  /*13b0*/  IMAD.IADD R9, R9, 0x1, R12 ;  /* 0x0000000109097824 */ /* 0x004fca00078e020c */
[----:B---3--:R-:W-:-:S07]  /*13c0*/  @P3 IADD3 R9, PT, PT, R9, R14, RZ ;  /* 0x0000000e09093210 */ /* 0x008fce0007ffe0ff */
.L_x_15:
[----:B0-----:R-:W-:Y:S05]  /*13d0*/  BSYNC.RECONVERGENT B0 ;  /* 0x0000000000007941 */ /* 0x001fea0003800200 */
.L_x_14:
[----:B------:R-:W-:-:S05]  /*13e0*/  VIADD R27, R27, 0x1 ;  /* 0x000000011b1b7836 */ /* 0x000fca0000000000 */
[----:B------:R-:W-:-:S13]  /*13f0*/  ISETP.NE.AND P3, PT, R27, R2, PT ;  /* 0x000000021b00720c */ /* 0x000fda0003f65270 */
[----:B------:R-:W-:Y:S05]  /*1400*/  @P3 BRA `(.L_x_23) ;  /* 0xfffffff400f03947 */ /* 0x000fea000383ffff */
.L_x_13:
[----:B0-----:R-:W-:Y:S05]  /*1410*/  BSYNC.RECONVERGENT B1 ;  /* 0x0000000000017941 */ /* 0x001fea0003800200 */
.L_x_12:
[----:B------:R-:W-:Y:S01]  /*1420*/  ISETP.GT.AND P0, PT, R2, R5, PT ;  /* 0x000000050200720c */ /* 0x000fe20003f04270 */
[----:B------:R-:W0:Y:S01]  /*1430*/  LDCU.64 UR8, c[0x0][0x380] ;  /* 0x00007000ff0877ac */ /* 0x000e220008000a00 */
[----:B------:R-:W-:Y:S01]  /*1440*/  BSSY.RECONVERGENT B1, `(.L_x_24) ;  /* 0x0000097000017945 */ /* 0x000fe20003800200 */
[----:B------:R-:W-:-:S10]  /*1450*/  IMAD.MOV.U32 R28, RZ, RZ, RZ ;  /* 0x000000ffff1c7224 */ /* 0x000fd400078e00ff */
[----:B------:R-:W-:Y:S05]  /*1460*/  @!P0 BRA `(.L_x_25) ;  /* 0x0000000800508947 */ /* 0x000fea0003800000 */
[----:B------:R-:W1:Y:S01]  /*1470*/  LDCU UR6, c[0x0][0x390] ;  /* 0x00007200ff0677ac */ /* 0x000e620008000800 */
[C---:B------:R-:W-:Y:S01]  /*1480*/  LOP3.LUT R20, R8.reuse, 0xfffffff0, RZ, 0xc0, !PT ;  /* 0xfffffff008147812 */ /* 0x040fe200078ec0ff */
[----:B------:R-:W-:Y:S01]  /*1490*/  HFMA2 R28, -RZ, RZ, 0, 0 ;  /* 0x00000000ff1c7431 */ /* 0x000fe200000001ff */
[C---:B------:R-:W-:Y:S01]  /*14a0*/  LOP3.LUT R11, R8.reuse, 0xf, RZ, 0xc0, !PT ;  /* 0x0000000f080b7812 */ /* 0x040fe200078ec0ff */
[----:B------:R-:W-:Y:S01]  /*14b0*/  IMAD.MOV.U32 R21, RZ, RZ, R5 ;  /* 0x000000ffff157224 */ /* 0x000fe200078e0005 */
[C---:B------:R-:W-:Y:S01]  /*14c0*/  LOP3.LUT R12, R8.reuse, 0x7, RZ, 0xc0, !PT ;  /* 0x00000007080c7812 */ /* 0x040fe200078ec0ff */
[----:B------:R-:W-:Y:S01]  /*14d0*/  IMAD.MOV R20, RZ, RZ, -R20 ;  /* 0x000000ffff147224 */ /* 0x000fe200078e0a14 */
[----:B------:R-:W-:Y:S01]  /*14e0*/  LOP3.LUT R13, R8, 0x3, RZ, 0xc0, !PT ;  /* 0x00000003080d7812 */ /* 0x000fe200078ec0ff */
[----:B-1----:R-:W-:-:S07]  /*14f0*/  IMAD R22, R7, UR6, RZ ;  /* 0x0000000607167c24 */ /* 0x002fce000f8e02ff */
.L_x_35:
[----:B------:R-:W-:Y:S01]  /*1500*/  ISETP.GE.AND P0, PT, R7, R4, PT ;  /* 0x000000040700720c */ /* 0x000fe20003f06270 */
[----:B------:R-:W-:-:S12]  /*1510*/  BSSY.RECONVERGENT B0, `(.L_x_26) ;  /* 0x0000086000007945 */ /* 0x000fd80003800200 */
[----:B------:R-:W-:Y:S05]  /*1520*/  @P0 BRA `(.L_x_27) ;  /* 0x0000000800100947 */ /* 0x000fea0003800000 */
[----:B------:R-:W-:Y:S01]  /*1530*/  IADD3 R10, PT, PT, R7, -R4, RZ ;  /* 0x80000004070a7210 */ /* 0x000fe20007ffe0ff */
[----:B------:R-:W-:Y:S01]  /*1540*/  BSSY.RECONVERGENT B2, `(.L_x_28) ;  /* 0x0000038000027945 */ /* 0x000fe20003800200 */
[----:B------:R-:W-:Y:S02]  /*1550*/  ISETP.NE.AND P1, PT, R11, RZ, PT ;  /* 0x000000ff0b00720c */ /* 0x000fe40003f25270 */
[----:B------:R-:W-:Y:S01]  /*1560*/  ISETP.GT.U32.AND P0, PT, R10, -0x10, PT ;  /* 0xfffffff00a00780c */ /* 0x000fe20003f04070 */
[----:B------:R-:W-:-:S12]  /*1570*/  IMAD.MOV.U32 R10, RZ, RZ, R7 ;  /* 0x000000ffff0a7224 */ /* 0x000fd800078e0007 */
[----:B------:R-:W-:Y:S05]  /*1580*/  @P0 BRA `(.L_x_29) ;  /* 0x0000000000cc0947 */ /* 0x000fea0003800000 */
[----:B------:R-:W-:Y:S01]  /*1590*/  IMAD.IADD R25, R22, 0x1, R21 ;  /* 0x0000000116197824 */ /* 0x000fe200078e0215 */
[----:B------:R-:W-:Y:S01]  /*15a0*/  MOV R24, R20 ;  /* 0x0000001400187202 */ /* 0x000fe20000000f00 */
[----:B------:R-:W-:Y:S02]  /*15b0*/  IMAD.MOV.U32 R10, RZ, RZ, R7 ;  /* 0x000000ffff0a7224 */ /* 0x000fe400078e0007 */
[----:B------:R-:W-:-:S07]  /*15c0*/  IMAD R25, R25, 0x3, RZ ;  /* 0x0000000319197824 */ /* 0x000fce00078e02ff */
.L_x_30:
[----:B------:R-:W1:Y:S01]  /*15d0*/  LDC R27, c[0x0][0x390] ;  /* 0x0000e400ff1b7b82 */ /* 0x000e620000000800 */
[----:B0-----:R-:W-:-:S04]  /*15e0*/  IADD3 R18, P0, PT, R25, UR8, RZ ;  /* 0x0000000819127c10 */ /* 0x001fc8000ff1e0ff */
[----:B------:R-:W-:-:S05]  /*15f0*/  LEA.HI.X.SX32 R19, R25, UR9, 0x1, P0 ;  /* 0x0000000919137c11 */ /* 0x000fca00080f0eff */
[----:B------:R-:W2:Y:S01]  /*1600*/  LDG.E.U8 R23, desc[UR4][R18.64+0x2] ;  /* 0x0000020412177981 */ /* 0x000ea2000c1e1100 */
[----:B-1----:R-:W-:-:S05]  /*1610*/  IMAD.WIDE R16, R27, 0x3, R18 ;  /* 0x000000031b107825 */ /* 0x002fca00078e0212 */
[----:B------:R0:W2:Y:S01]  /*1620*/  LDG.E.U8 R26, desc[UR4][R16.64+0x2] ;  /* 0x00000204101a7981 */ /* 0x0000a2000c1e1100 */
[----:B------:R-:W-:-:S04]  /*1630*/  IMAD.WIDE R14, R27, 0x3, R16 ;  /* 0x000000031b0e7825 */ /* 0x000fc800078e0210 */
[C---:B0-----:R-:W-:Y:S02]  /*1640*/  IMAD.WIDE R16, R27.reuse, 0x3, R14 ;  /* 0x000000031b107825 */ /* 0x041fe400078e020e */
[----:B------:R-:W3:Y:S04]  /*1650*/  LDG.E.U8 R14, desc[UR4][R14.64+0x2] ;  /* 0x000002040e0e7981 */ /* 0x000ee8000c1e1100 */
[----:B------:R0:W3:Y:S01]  /*1660*/  LDG.E.U8 R29, desc[UR4][R16.64+0x2] ;  /* 0x00000204101d7981 */ /* 0x0000e2000c1e1100 */
[----:B------:R-:W-:-:S04]  /*1670*/  IMAD.WIDE R18, R27, 0x3, R16 ;  /* 0x000000031b127825 */ /* 0x000fc800078e0210 */
[----:B0-----:R-:W-:Y:S02]  /*1680*/  IMAD.WIDE R16, R27, 0x3, R18 ;  /* 0x000000031b107825 */ /* 0x001fe400078e0212 */
[----:B------:R-:W4:Y:S01]  /*1690*/  LDG.E.U8 R18, desc[UR4][R18.64+0x2] ;  /* 0x0000020412127981 */ /* 0x000f22000c1e1100 */
[----:B--2---:R-:W-:-:S03]  /*16a0*/  IADD3 R23, PT, PT, R26, R28, R23 ;  /* 0x0000001c1a177210 */ /* 0x004fc60007ffe017 */
[----:B------:R-:W4:Y:S01]  /*16b0*/  LDG.E.U8 R26, desc[UR4][R16.64+0x2] ;  /* 0x00000204101a7981 */ /* 0x000f22000c1e1100 */
[----:B---3--:R-:W-:Y:S01]  /*16c0*/  IADD3 R23, PT, PT, R29, R23, R14 ;  /* 0x000000171d177210 */ /* 0x008fe20007ffe00e */
[----:B------:R-:W-:-:S04]  /*16d0*/  IMAD.WIDE R28, R27, 0x3, R16 ;  /* 0x000000031b1c7825 */ /* 0x000fc800078e0210 */
[C---:B------:R-:W-:Y:S02]  /*16e0*/  IMAD.WIDE R14, R27.reuse, 0x3, R28 ;  /* 0x000000031b0e7825 */ /* 0x040fe400078e021c */
[----:B------:R-:W2:Y:S04]  /*16f0*/  LDG.E.U8 R28, desc[UR4][R28.64+0x2] ;  /* 0x000002041c1c7981 */ /* 0x000ea8000c1e1100 */
[----:B------:R0:W2:Y:S02]  /*1700*/  LDG.E.U8 R19, desc[UR4][R14.64+0x2] ;  /* 0x000002040e137981 */ /* 0x0000a4000c1e1100 */
[----:B0-----:R-:W-:-:S04]  /*1710*/  IMAD.WIDE R14, R27, 0x3, R14 ;  /* 0x000000031b0e7825 */ /* 0x001fc800078e020e */
[----:B------:R-:W-:Y:S01]  /*1720*/  IMAD.WIDE R16, R27, 0x3, R14 ;  /* 0x000000031b107825 */ /* 0x000fe200078e020e */
[----:B----4-:R-:W-:Y:S02]  /*1730*/  IADD3 R23, PT, PT, R26, R23, R18 ;  /* 0x000000171a177210 */ /* 0x010fe40007ffe012 */
[----:B------:R-:W3:Y:S02]  /*1740*/  LDG.E.U8 R26, desc[UR4][R14.64+0x2] ;  /* 0x000002040e1a7981 */ /* 0x000ee4000c1e1100 */
[----:B--2---:R-:W-:Y:S01]  /*1750*/  IADD3 R23, PT, PT, R19, R23, R28 ;  /* 0x0000001713177210 */ /* 0x004fe20007ffe01c */
[C---:B------:R-:W-:Y:S01]  /*1760*/  IMAD.WIDE R18, R27.reuse, 0x3, R16 ;  /* 0x000000031b127825 */ /* 0x040fe200078e0210 */
[----:B------:R0:W3:Y:S03]  /*1770*/  LDG.E.U8 R28, desc[UR4][R16.64+0x2] ;  /* 0x00000204101c7981 */ /* 0x0000e6000c1e1100 */
[----:B0-----:R-:W-:-:S02]  /*1780*/  IMAD.WIDE R16, R27, 0x3, R18 ;  /* 0x000000031b107825 */ /* 0x001fc400078e0212 */
[----:B------:R-:W2:Y:S04]  /*1790*/  LDG.E.U8 R18, desc[UR4][R18.64+0x2] ;  /* 0x0000020412127981 */ /* 0x000ea8000c1e1100 */
[----:B------:R0:W2:Y:S01]  /*17a0*/  LDG.E.U8 R29, desc[UR4][R16.64+0x2] ;  /* 0x00000204101d7981 */ /* 0x0000a2000c1e1100 */
[----:B------:R-:W-:-:S04]  /*17b0*/  IMAD.WIDE R14, R27, 0x3, R16 ;  /* 0x000000031b0e7825 */ /* 0x000fc800078e0210 */
[----:B0-----:R-:W-:Y:S01]  /*17c0*/  IMAD.WIDE R16, R27, 0x3, R14 ;  /* 0x000000031b107825 */ /* 0x001fe200078e020e */
[----:B---3--:R-:W-:Y:S02]  /*17d0*/  IADD3 R23, PT, PT, R28, R23, R26 ;  /* 0x000000171c177210 */ /* 0x008fe40007ffe01a */
[----:B------:R0:W3:Y:S02]  /*17e0*/  LDG.E.U8 R26, desc[UR4][R14.64+0x2] ;  /* 0x000002040e1a7981 */ /* 0x0000e4000c1e1100 */
[----:B--2---:R-:W-:Y:S01]  /*17f0*/  IADD3 R29, PT, PT, R29, R23, R18 ;  /* 0x000000171d1d7210 */ /* 0x004fe20007ffe012 */
[C---:B------:R-:W-:Y:S01]  /*1800*/  IMAD.WIDE R18, R27.reuse, 0x3, R16 ;  /* 0x000000031b127825 */ /* 0x040fe200078e0210 */
[----:B------:R-:W3:Y:S04]  /*1810*/  LDG.E.U8 R23, desc[UR4][R16.64+0x2] ;  /* 0x0000020410177981 */ /* 0x000ee8000c1e1100 */
[----:B------:R-:W2:Y:S01]  /*1820*/  LDG.E.U8 R28, desc[UR4][R18.64+0x2] ;  /* 0x00000204121c7981 */ /* 0x000ea2000c1e1100 */
[----:B0-----:R-:W-:-:S06]  /*1830*/  IMAD.WIDE R14, R27, 0x3, R18 ;  /* 0x000000031b0e7825 */ /* 0x001fcc00078e0212 */
[----:B------:R-:W2:Y:S01]  /*1840*/  LDG.E.U8 R14, desc[UR4][R14.64+0x2] ;  /* 0x000002040e0e7981 */ /* 0x000ea2000c1e1100 */
[----:B------:R-:W-:-:S05]  /*1850*/  VIADD R24, R24, 0x10 ;  /* 0x0000001018187836 */ /* 0x000fca0000000000 */
[----:B------:R-:W-:Y:S01]  /*1860*/  ISETP.NE.AND P0, PT, R24, RZ, PT ;  /* 0x000000ff1800720c */ /* 0x000fe20003f05270 */
[----:B------:R-:W-:Y:S01]  /*1870*/  IMAD R25, R27, 0x30, R25 ;  /* 0x000000301b197824 */ /* 0x000fe200078e0219 */
[----:B------:R-:W-:Y:S02]  /*1880*/  IADD3 R10, PT, PT, R10, 0x10, RZ ;  /* 0x000000100a0a7810 */ /* 0x000fe40007ffe0ff */
[----:B---3--:R-:W-:-:S04]  /*1890*/  IADD3 R23, PT, PT, R23, R29, R26 ;  /* 0x0000001d17177210 */ /* 0x008fc80007ffe01a */
[----:B--2---:R-:W-:-:S05]  /*18a0*/  IADD3 R28, PT, PT, R14, R23, R28 ;  /* 0x000000170e1c7210 */ /* 0x004fca0007ffe01c */
[----:B------:R-:W-:Y:S05]  /*18b0*/  @P0 BRA `(.L_x_30) ;  /* 0xfffffffc00440947 */ /* 0x000fea000383ffff */
.L_x_29:
[----:B0-----:R-:W-:Y:S05]  /*18c0*/  BSYNC.RECONVERGENT B2 ;  /* 0x0000000000027941 */ /* 0x001fea0003800200 */
.L_x_28:
[----:B------:R-:W-:Y:S05]  /*18d0*/  @!P1 BRA `(.L_x_27) ;  /* 0x0000000400249947 */ /* 0x000fea0003800000 */
[----:B------:R-:W-:Y:S01]  /*18e0*/  VIADD R14, R11, 0xffffffff ;  /* 0xffffffff0b0e7836 */ /* 0x000fe20000000000 */
[----:B------:R-:W-:Y:S01]  /*18f0*/  BSSY.RECONVERGENT B2, `(.L_x_31) ;  /* 0x000001e000027945 */ /* 0x000fe20003800200 */
[----:B------:R-:W-:-:S03]  /*1900*/  ISETP.NE.AND P1, PT, R12, RZ, PT ;  /* 0x000000ff0c00720c */ /* 0x000fc60003f25270 */
[----:B------:R-:W-:-:S13]  /*1910*/  ISETP.GE.U32.AND P0, PT, R14, 0x7, PT ;  /* 0x000000070e00780c */ /* 0x000fda0003f06070 */
[----:B------:R-:W-:Y:S05]  /*1920*/  @!P0 BRA `(.L_x_32) ;  /* 0x0000000000688947 */ /* 0x000fea0003800000 */
[----:B------:R-:W0:Y:S01]  /*1930*/  LDC R23, c[0x0][0x390] ;  /* 0x0000e400ff177b82 */ /* 0x000e220000000800 */
[----:B------:R-:W1:Y:S01]  /*1940*/  LDCU.64 UR6, c[0x0][0x380] ;  /* 0x00007000ff0677ac */ /* 0x000e620008000a00 */
[----:B0-----:R-:W-:-:S04]  /*1950*/  IMAD R14, R10, R23, R21 ;  /* 0x000000170a0e7224 */ /* 0x001fc800078e0215 */
[----:B------:R-:W-:-:S05]  /*1960*/  IMAD R15, R14, 0x3, RZ ;  /* 0x000000030e0f7824 */ /* 0x000fca00078e02ff */
[----:B-1----:R-:W-:-:S04]  /*1970*/  IADD3 R14, P0, PT, R15, UR6, RZ ;  /* 0x000000060f0e7c10 */ /* 0x002fc8000ff1e0ff */
[----:B------:R-:W-:-:S03]  /*1980*/  LEA.HI.X.SX32 R15, R15, UR7, 0x1, P0 ;  /* 0x000000070f0f7c11 */ /* 0x000fc600080f0eff */
[C---:B------:R-:W-:Y:S02]  /*1990*/  IMAD.WIDE R18, R23.reuse, 0x3, R14 ;  /* 0x0000000317127825 */ /* 0x040fe400078e020e */
[----:B------:R-:W2:Y:S04]  /*19a0*/  LDG.E.U8 R25, desc[UR4][R14.64+0x2] ;  /* 0x000002040e197981 */ /* 0x000ea8000c1e1100 */
[----:B------:R0:W2:Y:S02]  /*19b0*/  LDG.E.U8 R24, desc[UR4][R18.64+0x2] ;  /* 0x0000020412187981 */ /* 0x0000a4000c1e1100 */
[----:B0-----:R-:W-:-:S05]  /*19c0*/  IMAD.WIDE R18, R23, 0x3, R18 ;  /* 0x0000000317127825 */ /* 0x001fca00078e0212 */
[----:B------:R-:W3:Y:S01]  /*19d0*/  LDG.E.U8 R29, desc[UR4][R18.64+0x2] ;  /* 0x00000204121d7981 */ /* 0x000ee2000c1e1100 */
[----:B------:R-:W-:-:S04]  /*19e0*/  IMAD.WIDE R16, R23, 0x3, R18 ;  /* 0x0000000317107825 */ /* 0x000fc800078e0212 */
[C---:B------:R-:W-:Y:S02]  /*19f0*/  IMAD.WIDE R14, R23.reuse, 0x3, R16 ;  /* 0x00000003170e7825 */ /* 0x040fe400078e0210 */
[----:B------:R-:W3:Y:S04]  /*1a00*/  LDG.E.U8 R16, desc[UR4][R16.64+0x2] ;  /* 0x0000020410107981 */ /* 0x000ee8000c1e1100 */
[----:B------:R0:W4:Y:S01]  /*1a10*/  LDG.E.U8 R17, desc[UR4][R14.64+0x2] ;  /* 0x000002040e117981 */ /* 0x000122000c1e1100 */
[----:B--2---:R-:W-:Y:S01]  /*1a20*/  IADD3 R28, PT, PT, R24, R28, R25 ;  /* 0x0000001c181c7210 */ /* 0x004fe20007ffe019 */
[----:B------:R-:W-:-:S04]  /*1a30*/  IMAD.WIDE R24, R23, 0x3, R14 ;  /* 0x0000000317187825 */ /* 0x000fc800078e020e */
[C---:B------:R-:W-:Y:S02]  /*1a40*/  IMAD.WIDE R26, R23.reuse, 0x3, R24 ;  /* 0x00000003171a7825 */ /* 0x040fe400078e0218 */
[----:B------:R-:W4:Y:S02]  /*1a50*/  LDG.E.U8 R24, desc[UR4][R24.64+0x2] ;  /* 0x0000020418187981 */ /* 0x000f24000c1e1100 */
[----:B0-----:R-:W-:Y:S02]  /*1a60*/  IMAD.WIDE R14, R23, 0x3, R26 ;  /* 0x00000003170e7825 */ /* 0x001fe400078e021a */
[----:B------:R-:W2:Y:S04]  /*1a70*/  LDG.E.U8 R27, desc[UR4][R26.64+0x2] ;  /* 0x000002041a1b7981 */ /* 0x000ea8000c1e1100 */
[----:B------:R-:W2:Y:S01]  /*1a80*/  LDG.E.U8 R23, desc[UR4][R14.64+0x2] ;  /* 0x000002040e177981 */ /* 0x000ea2000c1e1100 */
[----:B---3--:R-:W-:Y:S01]  /*1a90*/  IADD3 R28, PT, PT, R16, R28, R29 ;  /* 0x0000001c101c7210 */ /* 0x008fe20007ffe01d */
[----:B------:R-:W-:-:S03]  /*1aa0*/  VIADD R10, R10, 0x8 ;  /* 0x000000080a0a7836 */ /* 0x000fc60000000000 */
[----:B----4-:R-:W-:-:S04]  /*1ab0*/  IADD3 R28, PT, PT, R24, R28, R17 ;  /* 0x0000001c181c7210 */ /* 0x010fc80007ffe011 */
[----:B--2---:R-:W-:-:S07]  /*1ac0*/  IADD3 R28, PT, PT, R23, R28, R27 ;  /* 0x0000001c171c7210 */ /* 0x004fce0007ffe01b */
.L_x_32:
[----:B------:R-:W-:Y:S05]  /*1ad0*/  BSYNC.RECONVERGENT B2 ;  /* 0x0000000000027941 */ /* 0x000fea0003800200 */
.L_x_31:
[----:B------:R-:W-:Y:S05]  /*1ae0*/  @!P1 BRA `(.L_x_27) ;  /* 0x0000000000a09947 */ /* 0x000fea0003800000 */
[----:B------:R-:W-:Y:S01]  /*1af0*/  IADD3 R14, PT, PT, R12, -0x1, RZ ;  /* 0xffffffff0c0e7810 */ /* 0x000fe20007ffe0ff */
[----:B------:R-:W-:Y:S01]  /*1b00*/  BSSY.RECONVERGENT B2, `(.L_x_33) ;  /* 0x0000014000027945 */ /* 0x000fe20003800200 */
[----:B------:R-:W-:Y:S02]  /*1b10*/  ISETP.NE.AND P1, PT, R13, RZ, PT ;  /* 0x000000ff0d00720c */ /* 0x000fe40003f25270 */
        /* <DEDUP_REMOVED lines=18> */
.L_x_34:
[----:B------:R-:W-:Y:S05]  /*1c40*/  BSYNC.RECONVERGENT B2 ;  /* 0x0000000000027941 */ /* 0x000fea0003800200 */
.L_x_33:
        /* <DEDUP_REMOVED lines=18> */
.L_x_27:
[----:B0-----:R-:W-:Y:S05]  /*1d70*/  BSYNC.RECONVERGENT B0 ;  /* 0x0000000000007941 */ /* 0x001fea0003800200 */
.L_x_26:
[----:B------:R-:W-:-:S05]  /*1d80*/  VIADD R21, R21, 0x1 ;  /* 0x0000000115157836 */ /* 0x000fca0000000000 */
[----:B------:R-:W-:-:S13]  /*1d90*/  ISETP.NE.AND P0, PT, R21, R2, PT ;  /* 0x000000021500720c */ /* 0x000fda0003f05270 */
[----:B------:R-:W-:Y:S05]  /*1da0*/  @P0 BRA `(.L_x_35) ;  /* 0xfffffff400d40947 */ /* 0x000fea000383ffff */
.L_x_25:
[----:B0-----:R-:W-:Y:S05]  /*1db0*/  BSYNC.RECONVERGENT B1 ;  /* 0x0000000000017941 */ /* 0x001fea0003800200 */
.L_x_24:
[----:B------:R-:W-:Y:S01]  /*1dc0*/  IADD3 R5, PT, PT, -R5, R2, RZ ;  /* 0x0000000205057210 */ /* 0x000fe20007ffe1ff */
[----:B------:R-:W0:Y:S01]  /*1dd0*/  LDCU UR6, c[0x0][0x390] ;  /* 0x00007200ff0677ac */ /* 0x000e220008000800 */
[----:B------:R-:W-:-:S03]  /*1de0*/  IABS R14, R9 ;  /* 0x00000009000e7213 */ /* 0x000fc60000000000 */
[----:B------:R-:W-:Y:S01]  /*1df0*/  IMAD R5, R8, R5, RZ ;  /* 0x0000000508057224 */ /* 0x000fe200078e02ff */
[----:B------:R-:W-:-:S04]  /*1e00*/  IABS R8, R6 ;  /* 0x0000000600087213 */ /* 0x000fc80000000000 */
[-C--:B------:R-:W-:Y:S02]  /*1e10*/  IABS R2, R5.reuse ;  /* 0x0000000500027213 */ /* 0x080fe40000000000 */
[-C--:B------:R-:W-:Y:S02]  /*1e20*/  IABS R12, R5.reuse ;  /* 0x00000005000c7213 */ /* 0x080fe40000000000 */
[----:B------:R-:W1:Y:S01]  /*1e30*/  I2F.RP R4, R2 ;  /* 0x0000000200047306 */ /* 0x000e620000209400 */
[-C--:B------:R-:W-:Y:S02]  /*1e40*/  LOP3.LUT R9, R9, R5.reuse, RZ, 0x3c, !PT ;  /* 0x0000000509097212 */ /* 0x080fe400078e3cff */
[----:B------:R-:W-:Y:S01]  /*1e50*/  IMAD.MOV R13, RZ, RZ, -R12 ;  /* 0x000000ffff0d7224 */ /* 0x000fe200078e0a0c */
[----:B------:R-:W-:Y:S01]  /*1e60*/  MOV R12, R14 ;  /* 0x0000000e000c7202 */ /* 0x000fe20000000f00 */
[----:B0-----:R-:W-:Y:S01]  /*1e70*/  IMAD R0, R3, UR6, R0 ;  /* 0x0000000603007c24 */ /* 0x001fe2000f8e0200 */
[----:B------:R-:W-:Y:S01]  /*1e80*/  LOP3.LUT R6, R6, R5, RZ, 0x3c, !PT ;  /* 0x0000000506067212 */ /* 0x000fe200078e3cff */
[----:B------:R-:W0:Y:S02]  /*1e90*/  LDCU.64 UR6, c[0x0][0x388] ;  /* 0x00007100ff0677ac */ /* 0x000e240008000a00 */
[----:B------:R-:W-:Y:S01]  /*1ea0*/  IMAD R0, R0, 0x3, RZ ;  /* 0x0000000300007824 */ /* 0x000fe200078e02ff */
[----:B------:R-:W-:Y:S01]  /*1eb0*/  ISETP.GE.AND P4, PT, R6, RZ, PT ;  /* 0x000000ff0600720c */ /* 0x000fe20003f86270 */
[----:B-1----:R-:W1:Y:S02]  /*1ec0*/  MUFU.RCP R4, R4 ;  /* 0x0000000400047308 */ /* 0x002e640000001000 */
[----:B-1----:R-:W-:Y:S01]  /*1ed0*/  VIADD R10, R4, 0xffffffe ;  /* 0x0ffffffe040a7836 */ /* 0x002fe20000000000 */
[----:B------:R-:W-:-:S02]  /*1ee0*/  IABS R4, R28 ;  /* 0x0000001c00047213 */ /* 0x000fc40000000000 */
[----:B------:R-:W-:-:S03]  /*1ef0*/  LOP3.LUT R28, R28, R5, RZ, 0x3c, !PT ;  /* 0x000000051c1c7212 */ /* 0x000fc600078e3cff */
[----:B------:R1:W2:Y:S01]  /*1f00*/  F2I.FTZ.U32.TRUNC.NTZ R11, R10 ;  /* 0x0000000a000b7305 */ /* 0x0002a2000021f000 */
[----:B------:R-:W-:Y:S02]  /*1f10*/  IMAD.MOV.U32 R14, RZ, RZ, R4 ;  /* 0x000000ffff0e7224 */ /* 0x000fe400078e0004 */
[----:B-1----:R-:W-:Y:S02]  /*1f20*/  HFMA2 R10, -RZ, RZ, 0, 0 ;  /* 0x00000000ff0a7431 */ /* 0x002fe400000001ff */
[----:B--2---:R-:W-:-:S04]  /*1f30*/  IMAD.MOV R7, RZ, RZ, -R11 ;  /* 0x000000ffff077224 */ /* 0x004fc800078e0a0b */
[----:B------:R-:W-:-:S04]  /*1f40*/  IMAD R7, R7, R2, RZ ;  /* 0x0000000207077224 */ /* 0x000fc800078e02ff */
[----:B------:R-:W-:-:S04]  /*1f50*/  IMAD.HI.U32 R11, R11, R7, R10 ;  /* 0x000000070b0b7227 */ /* 0x000fc800078e000a */
[----:B------:R-:W-:Y:S02]  /*1f60*/  IMAD.MOV.U32 R7, RZ, RZ, R8 ;  /* 0x000000ffff077224 */ /* 0x000fe400078e0008 */
[----:B------:R-:W-:-:S04]  /*1f70*/  IMAD.HI.U32 R8, R11, R12, RZ ;  /* 0x0000000c0b087227 */ /* 0x000fc800078e00ff */
[----:B------:R-:W-:-:S04]  /*1f80*/  IMAD.HI.U32 R4, R11, R7, RZ ;  /* 0x000000070b047227 */ /* 0x000fc800078e00ff */
[----:B------:R-:W-:-:S04]  /*1f90*/  IMAD.HI.U32 R10, R11, R14, RZ ;  /* 0x0000000e0b0a7227 */ /* 0x000fc800078e00ff */
[-C--:B------:R-:W-:Y:S02]  /*1fa0*/  IMAD R7, R4, R13.reuse, R7 ;  /* 0x0000000d04077224 */ /* 0x080fe400078e0207 */
[-C--:B------:R-:W-:Y:S02]  /*1fb0*/  IMAD R11, R8, R13.reuse, R12 ;  /* 0x0000000d080b7224 */ /* 0x080fe400078e020c */
[----:B------:R-:W-:Y:S01]  /*1fc0*/  IMAD R13, R10, R13, R14 ;  /* 0x0000000d0a0d7224 */ /* 0x000fe200078e020e */
[C---:B------:R-:W-:Y:S02]  /*1fd0*/  ISETP.GT.U32.AND P5, PT, R2.reuse, R7, PT ;  /* 0x000000070200720c */ /* 0x040fe40003fa4070 */
[C---:B------:R-:W-:Y:S02]  /*1fe0*/  ISETP.GT.U32.AND P6, PT, R2.reuse, R11, PT ;  /* 0x0000000b0200720c */ /* 0x040fe40003fc4070 */
[----:B------:R-:W-:-:S09]  /*1ff0*/  ISETP.GT.U32.AND P0, PT, R2, R13, PT ;  /* 0x0000000d0200720c */ /* 0x000fd20003f04070 */
[--C-:B------:R-:W-:Y:S01]  /*2000*/  @!P5 IMAD.IADD R7, R7, 0x1, -R2.reuse ;  /* 0x000000010707d824 */ /* 0x100fe200078e0a02 */
[----:B------:R-:W-:Y:S01]  /*2010*/  @!P5 IADD3 R4, PT, PT, R4, 0x1, RZ ;  /* 0x000000010404d810 */ /* 0x000fe20007ffe0ff */
[----:B------:R-:W-:Y:S01]  /*2020*/  @!P6 VIADD R8, R8, 0x1 ;  /* 0x000000010808e836 */ /* 0x000fe20000000000 */
[-C--:B------:R-:W-:Y:S01]  /*2030*/  @!P6 IADD3 R11, PT, PT, R11, -R2.reuse, RZ ;  /* 0x800000020b0be210 */ /* 0x080fe20007ffe0ff */
[----:B------:R-:W-:Y:S01]  /*2040*/  @!P0 IMAD.IADD R13, R13, 0x1, -R2 ;  /* 0x000000010d0d8824 */ /* 0x000fe200078e0a02 */
[-C--:B------:R-:W-:Y:S02]  /*2050*/  ISETP.GE.U32.AND P1, PT, R7, R2.reuse, PT ;  /* 0x000000020700720c */ /* 0x080fe40003f26070 */
[-C--:B------:R-:W-:Y:S02]  /*2060*/  ISETP.GE.U32.AND P2, PT, R11, R2.reuse, PT ;  /* 0x000000020b00720c */ /* 0x080fe40003f46070 */
[----:B------:R-:W-:Y:S02]  /*2070*/  ISETP.GE.U32.AND P3, PT, R13, R2, PT ;  /* 0x000000020d00720c */ /* 0x000fe40003f66070 */
[----:B------:R-:W-:-:S02]  /*2080*/  ISETP.GE.AND P5, PT, R9, RZ, PT ;  /* 0x000000ff0900720c */ /* 0x000fc40003fa6270 */
[----:B------:R-:W-:Y:S02]  /*2090*/  ISETP.GE.AND P6, PT, R28, RZ, PT ;  /* 0x000000ff1c00720c */ /* 0x000fe40003fc6270 */
[----:B------:R-:W-:Y:S02]  /*20a0*/  @!P0 IADD3 R10, PT, PT, R10, 0x1, RZ ;  /* 0x000000010a0a8810 */ /* 0x000fe40007ffe0ff */
[----:B------:R-:W-:Y:S01]  /*20b0*/  ISETP.NE.AND P0, PT, R5, RZ, PT ;  /* 0x000000ff0500720c */ /* 0x000fe20003f05270 */
[----:B------:R-:W-:Y:S01]  /*20c0*/  @P1 VIADD R4, R4, 0x1 ;  /* 0x0000000104041836 */ /* 0x000fe20000000000 */
[----:B------:R-:W-:Y:S02]  /*20d0*/  LOP3.LUT R5, RZ, R5, RZ, 0x33, !PT ;  /* 0x00000005ff057212 */ /* 0x000fe400078e33ff */
[----:B------:R-:W-:Y:S01]  /*20e0*/  @P2 IADD3 R8, PT, PT, R8, 0x1, RZ ;  /* 0x0000000108082810 */ /* 0x000fe20007ffe0ff */
[----:B------:R-:W-:Y:S01]  /*20f0*/  @P3 VIADD R10, R10, 0x1 ;  /* 0x000000010a0a3836 */ /* 0x000fe20000000000 */
[----:B------:R-:W-:-:S02]  /*2100*/  @!P4 IADD3 R4, PT, PT, -R4, RZ, RZ ;  /* 0x000000ff0404c210 */ /* 0x000fc40007ffe1ff */
[----:B0-----:R-:W-:Y:S01]  /*2110*/  IADD3 R2, P1, PT, R0, UR6, RZ ;  /* 0x0000000600027c10 */ /* 0x001fe2000ff3e0ff */
[----:B------:R-:W-:Y:S01]  /*2120*/  @!P5 IMAD.MOV R8, RZ, RZ, -R8 ;  /* 0x000000ffff08d224 */ /* 0x000fe200078e0a08 */
[----:B------:R-:W-:Y:S02]  /*2130*/  @!P6 IADD3 R10, PT, PT, -R10, RZ, RZ ;  /* 0x000000ff0a0ae210 */ /* 0x000fe40007ffe1ff */
[C---:B------:R-:W-:Y:S02]  /*2140*/  SEL R7, R5.reuse, R4, !P0 ;  /* 0x0000000405077207 */ /* 0x040fe40004000000 */
[C---:B------:R-:W-:Y:S02]  /*2150*/  SEL R9, R5.reuse, R8, !P0 ;  /* 0x0000000805097207 */ /* 0x040fe40004000000 */
[----:B------:R-:W-:Y:S02]  /*2160*/  LEA.HI.X.SX32 R3, R0, UR7, 0x1, P1 ;  /* 0x0000000700037c11 */ /* 0x000fe400088f0eff */
[----:B------:R-:W-:-:S03]  /*2170*/  SEL R5, R5, R10, !P0 ;  /* 0x0000000a05057207 */ /* 0x000fc60004000000 */
[----:B------:R-:W-:Y:S04]  /*2180*/  STG.E.U8 desc[UR4][R2.64], R7 ;  /* 0x0000000702007986 */ /* 0x000fe8000c101104 */
[----:B------:R-:W-:Y:S04]  /*2190*/  STG.E.U8 desc[UR4][R2.64+0x1], R9 ;  /* 0x0000010902007986 */ /* 0x000fe8000c101104 */
[----:B------:R-:W-:Y:S01]  /*21a0*/  STG.E.U8 desc[UR4][R2.64+0x2], R5 ;  /* 0x0000020502007986 */ /* 0x000fe2000c101104 */
[----:B------:R-:W-:Y:S05]  /*21b0*/  EXIT ;  /* 0x000000000000794d */ /* 0x000fea0003800000 */
.L_x_36:
[----:B------:R-:W-:-:S00]  /*21c0*/  BRA `(.L_x_36) ;  /* 0xfffffffc00fc7947 */ /* 0x000fc0000383ffff */
[----:B------:R-:W-:-:S00]  /*21d0*/  NOP ;  /* 0x0000000000007918 */ /* 0x000fc00000000000 */
        /* <DEDUP_REMOVED lines=10> */
.L_x_37:


//--------------------- .nv.shared.reserved.0     --------------------------
	.section	.nv.shared.reserved.0,"aw",@nobits
	.weak		__nv_reservedSMEM_offset_0_alias
	.size		__nv_reservedSMEM_offset_0_alias, 0, 64
	.other		__nv_reservedSMEM_offset_0_alias,@"STO_CUDA_RESERVED_SHARED STV_DEFAULT"
__nv_reservedSMEM_offset_0_alias:
	.zero		0
	.zero		64


//--------------------- .nv.constant0._Z12processImagePhS_iiPi --------------------------
	.section	.nv.constant0._Z12processImagePhS_iiPi,"a",@progbits
	.sectionflags	@""
	.align	4
.nv.constant0._Z12processImagePhS_iiPi:
	.zero		928


//--------------------- SYMBOLS --------------------------

	.type		.nv.reservedSmem.offset0,@object
	.size		.nv.reservedSmem.offset0,0x4
